//
// Generated by NVIDIA NVVM Compiler
//
// Compiler Build ID: CL-36424714
// Cuda compilation tools, release 13.0, V13.0.88
// Based on NVVM 20.0.0
//

.version 9.0
.target sm_100
.address_size 64

	// .globl	_Z10thermostatP6float3

.visible .entry _Z10thermostatP6float3(
	.param .u64 .ptr .align 1 _Z10thermostatP6float3_param_0
)
{
	.reg .pred 	%p<3>;
	.reg .b32 	%r<9>;
	.reg .b32 	%f<112>;
	.reg .b64 	%rd<10>;

	ld.param.u64 	%rd6, [_Z10thermostatP6float3_param_0];
	cvta.to.global.u64 	%rd7, %rd6;
	add.s64 	%rd9, %rd7, 48;
	mov.b32 	%r7, 0;
	mov.f32 	%f111, 0f00000000;
	mov.u64 	%rd8, %rd9;
$L__BB0_1:
	ld.global.f32 	%f5, [%rd8+-48];
	ld.global.f32 	%f6, [%rd8+-44];
	mul.f32 	%f7, %f6, %f6;
	fma.rn.f32 	%f8, %f5, %f5, %f7;
	ld.global.f32 	%f9, [%rd8+-40];
	fma.rn.f32 	%f10, %f9, %f9, %f8;
	fma.rn.f32 	%f11, %f10, 0f423FF5A8, %f111;
	ld.global.f32 	%f12, [%rd8+-36];
	ld.global.f32 	%f13, [%rd8+-32];
	mul.f32 	%f14, %f13, %f13;
	fma.rn.f32 	%f15, %f12, %f12, %f14;
	ld.global.f32 	%f16, [%rd8+-28];
	fma.rn.f32 	%f17, %f16, %f16, %f15;
	fma.rn.f32 	%f18, %f17, 0f423FF5A8, %f11;
	ld.global.f32 	%f19, [%rd8+-24];
	ld.global.f32 	%f20, [%rd8+-20];
	mul.f32 	%f21, %f20, %f20;
	fma.rn.f32 	%f22, %f19, %f19, %f21;
	ld.global.f32 	%f23, [%rd8+-16];
	fma.rn.f32 	%f24, %f23, %f23, %f22;
	fma.rn.f32 	%f25, %f24, 0f423FF5A8, %f18;
	ld.global.f32 	%f26, [%rd8+-12];
	ld.global.f32 	%f27, [%rd8+-8];
	mul.f32 	%f28, %f27, %f27;
	fma.rn.f32 	%f29, %f26, %f26, %f28;
	ld.global.f32 	%f30, [%rd8+-4];
	fma.rn.f32 	%f31, %f30, %f30, %f29;
	fma.rn.f32 	%f32, %f31, 0f423FF5A8, %f25;
	ld.global.f32 	%f33, [%rd8];
	ld.global.f32 	%f34, [%rd8+4];
	mul.f32 	%f35, %f34, %f34;
	fma.rn.f32 	%f36, %f33, %f33, %f35;
	ld.global.f32 	%f37, [%rd8+8];
	fma.rn.f32 	%f38, %f37, %f37, %f36;
	fma.rn.f32 	%f39, %f38, 0f423FF5A8, %f32;
	ld.global.f32 	%f40, [%rd8+12];
	ld.global.f32 	%f41, [%rd8+16];
	mul.f32 	%f42, %f41, %f41;
	fma.rn.f32 	%f43, %f40, %f40, %f42;
	ld.global.f32 	%f44, [%rd8+20];
	fma.rn.f32 	%f45, %f44, %f44, %f43;
	fma.rn.f32 	%f46, %f45, 0f423FF5A8, %f39;
	ld.global.f32 	%f47, [%rd8+24];
	ld.global.f32 	%f48, [%rd8+28];
	mul.f32 	%f49, %f48, %f48;
	fma.rn.f32 	%f50, %f47, %f47, %f49;
	ld.global.f32 	%f51, [%rd8+32];
	fma.rn.f32 	%f52, %f51, %f51, %f50;
	fma.rn.f32 	%f53, %f52, 0f423FF5A8, %f46;
	ld.global.f32 	%f54, [%rd8+36];
	ld.global.f32 	%f55, [%rd8+40];
	mul.f32 	%f56, %f55, %f55;
	fma.rn.f32 	%f57, %f54, %f54, %f56;
	ld.global.f32 	%f58, [%rd8+44];
	fma.rn.f32 	%f59, %f58, %f58, %f57;
	fma.rn.f32 	%f111, %f59, 0f423FF5A8, %f53;
	add.s32 	%r7, %r7, 8;
	add.s64 	%rd8, %rd8, 96;
	setp.ne.s32 	%p1, %r7, 256;
	@%p1 bra 	$L__BB0_1;
	div.rn.f32 	%f60, %f111, 0f443F4000;
	mov.f32 	%f61, 0f43148CFF;
	div.rn.f32 	%f62, %f61, %f60;
	sqrt.rn.f32 	%f3, %f62;
	mov.b32 	%r8, 0;
$L__BB0_3:
	ld.global.f32 	%f63, [%rd9+-48];
	mul.f32 	%f64, %f3, %f63;
	st.global.f32 	[%rd9+-48], %f64;
	ld.global.f32 	%f65, [%rd9+-44];
	mul.f32 	%f66, %f3, %f65;
	st.global.f32 	[%rd9+-44], %f66;
	ld.global.f32 	%f67, [%rd9+-40];
	mul.f32 	%f68, %f3, %f67;
	st.global.f32 	[%rd9+-40], %f68;
	ld.global.f32 	%f69, [%rd9+-36];
	mul.f32 	%f70, %f3, %f69;
	st.global.f32 	[%rd9+-36], %f70;
	ld.global.f32 	%f71, [%rd9+-32];
	mul.f32 	%f72, %f3, %f71;
	st.global.f32 	[%rd9+-32], %f72;
	ld.global.f32 	%f73, [%rd9+-28];
	mul.f32 	%f74, %f3, %f73;
	st.global.f32 	[%rd9+-28], %f74;
	ld.global.f32 	%f75, [%rd9+-24];
	mul.f32 	%f76, %f3, %f75;
	st.global.f32 	[%rd9+-24], %f76;
	ld.global.f32 	%f77, [%rd9+-20];
	mul.f32 	%f78, %f3, %f77;
	st.global.f32 	[%rd9+-20], %f78;
	ld.global.f32 	%f79, [%rd9+-16];
	mul.f32 	%f80, %f3, %f79;
	st.global.f32 	[%rd9+-16], %f80;
	ld.global.f32 	%f81, [%rd9+-12];
	mul.f32 	%f82, %f3, %f81;
	st.global.f32 	[%rd9+-12], %f82;
	ld.global.f32 	%f83, [%rd9+-8];
	mul.f32 	%f84, %f3, %f83;
	st.global.f32 	[%rd9+-8], %f84;
	ld.global.f32 	%f85, [%rd9+-4];
	mul.f32 	%f86, %f3, %f85;
	st.global.f32 	[%rd9+-4], %f86;
	ld.global.f32 	%f87, [%rd9];
	mul.f32 	%f88, %f3, %f87;
	st.global.f32 	[%rd9], %f88;
	ld.global.f32 	%f89, [%rd9+4];
	mul.f32 	%f90, %f3, %f89;
	st.global.f32 	[%rd9+4], %f90;
	ld.global.f32 	%f91, [%rd9+8];
	mul.f32 	%f92, %f3, %f91;
	st.global.f32 	[%rd9+8], %f92;
	ld.global.f32 	%f93, [%rd9+12];
	mul.f32 	%f94, %f3, %f93;
	st.global.f32 	[%rd9+12], %f94;
	ld.global.f32 	%f95, [%rd9+16];
	mul.f32 	%f96, %f3, %f95;
	st.global.f32 	[%rd9+16], %f96;
	ld.global.f32 	%f97, [%rd9+20];
	mul.f32 	%f98, %f3, %f97;
	st.global.f32 	[%rd9+20], %f98;
	ld.global.f32 	%f99, [%rd9+24];
	mul.f32 	%f100, %f3, %f99;
	st.global.f32 	[%rd9+24], %f100;
	ld.global.f32 	%f101, [%rd9+28];
	mul.f32 	%f102, %f3, %f101;
	st.global.f32 	[%rd9+28], %f102;
	ld.global.f32 	%f103, [%rd9+32];
	mul.f32 	%f104, %f3, %f103;
	st.global.f32 	[%rd9+32], %f104;
	ld.global.f32 	%f105, [%rd9+36];
	mul.f32 	%f106, %f3, %f105;
	st.global.f32 	[%rd9+36], %f106;
	ld.global.f32 	%f107, [%rd9+40];
	mul.f32 	%f108, %f3, %f107;
	st.global.f32 	[%rd9+40], %f108;
	ld.global.f32 	%f109, [%rd9+44];
	mul.f32 	%f110, %f3, %f109;
	st.global.f32 	[%rd9+44], %f110;
	add.s32 	%r8, %r8, 8;
	add.s64 	%rd9, %rd9, 96;
	setp.ne.s32 	%p2, %r8, 256;
	@%p2 bra 	$L__BB0_3;
	ret;

}
	// .globl	_Z9firstStepP6float3S0_S0_S0_ff
.visible .entry _Z9firstStepP6float3S0_S0_S0_ff(
	.param .u64 .ptr .align 1 _Z9firstStepP6float3S0_S0_S0_ff_param_0,
	.param .u64 .ptr .align 1 _Z9firstStepP6float3S0_S0_S0_ff_param_1,
	.param .u64 .ptr .align 1 _Z9firstStepP6float3S0_S0_S0_ff_param_2,
	.param .u64 .ptr .align 1 _Z9firstStepP6float3S0_S0_S0_ff_param_3,
	.param .f32 _Z9firstStepP6float3S0_S0_S0_ff_param_4,
	.param .f32 _Z9firstStepP6float3S0_S0_S0_ff_param_5
)
{
	.reg .pred 	%p<2>;
	.reg .b32 	%r<5>;
	.reg .b32 	%f<64>;
	.reg .b64 	%rd<25>;
	.reg .b64 	%fd<44>;

	ld.param.u64 	%rd13, [_Z9firstStepP6float3S0_S0_S0_ff_param_0];
	ld.param.u64 	%rd14, [_Z9firstStepP6float3S0_S0_S0_ff_param_1];
	ld.param.u64 	%rd15, [_Z9firstStepP6float3S0_S0_S0_ff_param_2];
	ld.param.u64 	%rd16, [_Z9firstStepP6float3S0_S0_S0_ff_param_3];
	ld.param.f32 	%f2, [_Z9firstStepP6float3S0_S0_S0_ff_param_5];
	cvta.to.global.u64 	%rd17, %rd16;
	cvta.to.global.u64 	%rd18, %rd13;
	cvta.to.global.u64 	%rd19, %rd15;
	cvta.to.global.u64 	%rd20, %rd14;
	cvt.f64.f32 	%fd1, %f2;
	add.s64 	%rd24, %rd20, 12;
	add.s64 	%rd23, %rd19, 12;
	add.s64 	%rd22, %rd18, 12;
	add.s64 	%rd21, %rd17, 12;
	mov.b32 	%r4, 0;
$L__BB1_1:
	ld.param.f32 	%f63, [_Z9firstStepP6float3S0_S0_S0_ff_param_4];
	ld.global.f32 	%f3, [%rd24+-12];
	mul.f32 	%f4, %f2, %f3;
	cvt.f64.f32 	%fd2, %f4;
	ld.global.f32 	%f5, [%rd23+-12];
	cvt.f64.f32 	%fd3, %f5;
	mul.f64 	%fd4, %fd3, 0d3FE0000000000000;
	mul.f64 	%fd5, %fd4, %fd1;
	fma.rn.f64 	%fd6, %fd5, %fd1, %fd2;
	ld.global.f32 	%f6, [%rd22+-12];
	cvt.f64.f32 	%fd7, %f6;
	add.f64 	%fd8, %fd6, %fd7;
	cvt.rn.f32.f64 	%f7, %fd8;
	ld.global.f32 	%f8, [%rd24+-8];
	mul.f32 	%f9, %f2, %f8;
	cvt.f64.f32 	%fd9, %f9;
	ld.global.f32 	%f10, [%rd23+-8];
	cvt.f64.f32 	%fd10, %f10;
	mul.f64 	%fd11, %fd10, 0d3FE0000000000000;
	mul.f64 	%fd12, %fd11, %fd1;
	fma.rn.f64 	%fd13, %fd12, %fd1, %fd9;
	ld.global.f32 	%f11, [%rd22+-8];
	cvt.f64.f32 	%fd14, %f11;
	add.f64 	%fd15, %fd13, %fd14;
	cvt.rn.f32.f64 	%f12, %fd15;
	ld.global.f32 	%f13, [%rd24+-4];
	mul.f32 	%f14, %f2, %f13;
	cvt.f64.f32 	%fd16, %f14;
	ld.global.f32 	%f15, [%rd23+-4];
	cvt.f64.f32 	%fd17, %f15;
	mul.f64 	%fd18, %fd17, 0d3FE0000000000000;
	mul.f64 	%fd19, %fd18, %fd1;
	fma.rn.f64 	%fd20, %fd19, %fd1, %fd16;
	ld.global.f32 	%f16, [%rd22+-4];
	cvt.f64.f32 	%fd21, %f16;
	add.f64 	%fd22, %fd20, %fd21;
	cvt.rn.f32.f64 	%f17, %fd22;
	div.rn.f32 	%f18, %f7, %f63;
	cvt.rmi.f32.f32 	%f19, %f18;
	mul.f32 	%f20, %f63, %f19;
	sub.f32 	%f21, %f7, %f20;
	st.global.f32 	[%rd22+-12], %f21;
	div.rn.f32 	%f22, %f12, %f63;
	cvt.rmi.f32.f32 	%f23, %f22;
	mul.f32 	%f24, %f63, %f23;
	sub.f32 	%f25, %f12, %f24;
	st.global.f32 	[%rd22+-8], %f25;
	div.rn.f32 	%f26, %f17, %f63;
	cvt.rmi.f32.f32 	%f27, %f26;
	mul.f32 	%f28, %f63, %f27;
	sub.f32 	%f29, %f17, %f28;
	st.global.f32 	[%rd22+-4], %f29;
	ld.global.f32 	%f30, [%rd23+-12];
	st.global.f32 	[%rd21+-12], %f30;
	ld.global.f32 	%f31, [%rd23+-8];
	st.global.f32 	[%rd21+-8], %f31;
	ld.global.f32 	%f32, [%rd23+-4];
	st.global.f32 	[%rd21+-4], %f32;
	ld.global.f32 	%f33, [%rd24];
	mul.f32 	%f34, %f2, %f33;
	cvt.f64.f32 	%fd23, %f34;
	ld.global.f32 	%f35, [%rd23];
	cvt.f64.f32 	%fd24, %f35;
	mul.f64 	%fd25, %fd24, 0d3FE0000000000000;
	mul.f64 	%fd26, %fd25, %fd1;
	fma.rn.f64 	%fd27, %fd26, %fd1, %fd23;
	ld.global.f32 	%f36, [%rd22];
	cvt.f64.f32 	%fd28, %f36;
	add.f64 	%fd29, %fd27, %fd28;
	cvt.rn.f32.f64 	%f37, %fd29;
	ld.global.f32 	%f38, [%rd24+4];
	mul.f32 	%f39, %f2, %f38;
	cvt.f64.f32 	%fd30, %f39;
	ld.global.f32 	%f40, [%rd23+4];
	cvt.f64.f32 	%fd31, %f40;
	mul.f64 	%fd32, %fd31, 0d3FE0000000000000;
	mul.f64 	%fd33, %fd32, %fd1;
	fma.rn.f64 	%fd34, %fd33, %fd1, %fd30;
	ld.global.f32 	%f41, [%rd22+4];
	cvt.f64.f32 	%fd35, %f41;
	add.f64 	%fd36, %fd34, %fd35;
	cvt.rn.f32.f64 	%f42, %fd36;
	ld.global.f32 	%f43, [%rd24+8];
	mul.f32 	%f44, %f2, %f43;
	cvt.f64.f32 	%fd37, %f44;
	ld.global.f32 	%f45, [%rd23+8];
	cvt.f64.f32 	%fd38, %f45;
	mul.f64 	%fd39, %fd38, 0d3FE0000000000000;
	mul.f64 	%fd40, %fd39, %fd1;
	fma.rn.f64 	%fd41, %fd40, %fd1, %fd37;
	ld.global.f32 	%f46, [%rd22+8];
	cvt.f64.f32 	%fd42, %f46;
	add.f64 	%fd43, %fd41, %fd42;
	cvt.rn.f32.f64 	%f47, %fd43;
	div.rn.f32 	%f48, %f37, %f63;
	cvt.rmi.f32.f32 	%f49, %f48;
	mul.f32 	%f50, %f63, %f49;
	sub.f32 	%f51, %f37, %f50;
	st.global.f32 	[%rd22], %f51;
	div.rn.f32 	%f52, %f42, %f63;
	cvt.rmi.f32.f32 	%f53, %f52;
	mul.f32 	%f54, %f63, %f53;
	sub.f32 	%f55, %f42, %f54;
	st.global.f32 	[%rd22+4], %f55;
	div.rn.f32 	%f56, %f47, %f63;
	cvt.rmi.f32.f32 	%f57, %f56;
	mul.f32 	%f58, %f63, %f57;
	sub.f32 	%f59, %f47, %f58;
	st.global.f32 	[%rd22+8], %f59;
	ld.global.f32 	%f60, [%rd23];
	st.global.f32 	[%rd21], %f60;
	ld.global.f32 	%f61, [%rd23+4];
	st.global.f32 	[%rd21+4], %f61;
	ld.global.f32 	%f62, [%rd23+8];
	st.global.f32 	[%rd21+8], %f62;
	add.s32 	%r4, %r4, 2;
	add.s64 	%rd24, %rd24, 24;
	add.s64 	%rd23, %rd23, 24;
	add.s64 	%rd22, %rd22, 24;
	add.s64 	%rd21, %rd21, 24;
	setp.ne.s32 	%p1, %r4, 256;
	@%p1 bra 	$L__BB1_1;
	ret;

}
	// .globl	_Z9thirdStepP6float3S0_S0_fPff
.visible .entry _Z9thirdStepP6float3S0_S0_fPff(
	.param .u64 .ptr .align 1 _Z9thirdStepP6float3S0_S0_fPff_param_0,
	.param .u64 .ptr .align 1 _Z9thirdStepP6float3S0_S0_fPff_param_1,
	.param .u64 .ptr .align 1 _Z9thirdStepP6float3S0_S0_fPff_param_2,
	.param .f32 _Z9thirdStepP6float3S0_S0_fPff_param_3,
	.param .u64 .ptr .align 1 _Z9thirdStepP6float3S0_S0_fPff_param_4,
	.param .f32 _Z9thirdStepP6float3S0_S0_fPff_param_5
)
{
	.reg .pred 	%p<2>;
	.reg .b32 	%r<5>;
	.reg .b32 	%f<38>;
	.reg .b64 	%rd<25>;
	.reg .b64 	%fd<26>;

	ld.param.u64 	%rd13, [_Z9thirdStepP6float3S0_S0_fPff_param_0];
	ld.param.u64 	%rd14, [_Z9thirdStepP6float3S0_S0_fPff_param_1];
	ld.param.u64 	%rd15, [_Z9thirdStepP6float3S0_S0_fPff_param_2];
	ld.param.u64 	%rd16, [_Z9thirdStepP6float3S0_S0_fPff_param_4];
	ld.param.f32 	%f1, [_Z9thirdStepP6float3S0_S0_fPff_param_5];
	cvta.to.global.u64 	%rd17, %rd16;
	cvta.to.global.u64 	%rd18, %rd13;
	cvta.to.global.u64 	%rd19, %rd15;
	cvta.to.global.u64 	%rd20, %rd14;
	cvt.f64.f32 	%fd1, %f1;
	add.s64 	%rd24, %rd20, 12;
	add.s64 	%rd23, %rd17, 4;
	add.s64 	%rd22, %rd19, 12;
	add.s64 	%rd21, %rd18, 12;
	mov.b32 	%r4, 0;
$L__BB2_1:
	ld.global.f32 	%f2, [%rd24+-12];
	ld.global.f32 	%f3, [%rd22+-12];
	add.f32 	%f4, %f2, %f3;
	cvt.f64.f32 	%fd2, %f4;
	mul.f64 	%fd3, %fd2, 0d3FE0000000000000;
	ld.global.f32 	%f5, [%rd21+-12];
	cvt.f64.f32 	%fd4, %f5;
	fma.rn.f64 	%fd5, %fd3, %fd1, %fd4;
	cvt.rn.f32.f64 	%f6, %fd5;
	st.global.f32 	[%rd21+-12], %f6;
	ld.global.f32 	%f7, [%rd24+-8];
	ld.global.f32 	%f8, [%rd22+-8];
	add.f32 	%f9, %f7, %f8;
	cvt.f64.f32 	%fd6, %f9;
	mul.f64 	%fd7, %fd6, 0d3FE0000000000000;
	ld.global.f32 	%f10, [%rd21+-8];
	cvt.f64.f32 	%fd8, %f10;
	fma.rn.f64 	%fd9, %fd7, %fd1, %fd8;
	cvt.rn.f32.f64 	%f11, %fd9;
	st.global.f32 	[%rd21+-8], %f11;
	ld.global.f32 	%f12, [%rd24+-4];
	ld.global.f32 	%f13, [%rd22+-4];
	add.f32 	%f14, %f12, %f13;
	cvt.f64.f32 	%fd10, %f14;
	mul.f64 	%fd11, %fd10, 0d3FE0000000000000;
	ld.global.f32 	%f15, [%rd21+-4];
	cvt.f64.f32 	%fd12, %f15;
	fma.rn.f64 	%fd13, %fd11, %fd1, %fd12;
	cvt.rn.f32.f64 	%f16, %fd13;
	st.global.f32 	[%rd21+-4], %f16;
	mul.f32 	%f17, %f11, %f11;
	fma.rn.f32 	%f18, %f6, %f6, %f17;
	fma.rn.f32 	%f19, %f16, %f16, %f18;
	st.global.f32 	[%rd23+-4], %f19;
	ld.global.f32 	%f20, [%rd24];
	ld.global.f32 	%f21, [%rd22];
	add.f32 	%f22, %f20, %f21;
	cvt.f64.f32 	%fd14, %f22;
	mul.f64 	%fd15, %fd14, 0d3FE0000000000000;
	ld.global.f32 	%f23, [%rd21];
	cvt.f64.f32 	%fd16, %f23;
	fma.rn.f64 	%fd17, %fd15, %fd1, %fd16;
	cvt.rn.f32.f64 	%f24, %fd17;
	st.global.f32 	[%rd21], %f24;
	ld.global.f32 	%f25, [%rd24+4];
	ld.global.f32 	%f26, [%rd22+4];
	add.f32 	%f27, %f25, %f26;
	cvt.f64.f32 	%fd18, %f27;
	mul.f64 	%fd19, %fd18, 0d3FE0000000000000;
	ld.global.f32 	%f28, [%rd21+4];
	cvt.f64.f32 	%fd20, %f28;
	fma.rn.f64 	%fd21, %fd19, %fd1, %fd20;
	cvt.rn.f32.f64 	%f29, %fd21;
	st.global.f32 	[%rd21+4], %f29;
	ld.global.f32 	%f30, [%rd24+8];
	ld.global.f32 	%f31, [%rd22+8];
	add.f32 	%f32, %f30, %f31;
	cvt.f64.f32 	%fd22, %f32;
	mul.f64 	%fd23, %fd22, 0d3FE0000000000000;
	ld.global.f32 	%f33, [%rd21+8];
	cvt.f64.f32 	%fd24, %f33;
	fma.rn.f64 	%fd25, %fd23, %fd1, %fd24;
	cvt.rn.f32.f64 	%f34, %fd25;
	st.global.f32 	[%rd21+8], %f34;
	mul.f32 	%f35, %f29, %f29;
	fma.rn.f32 	%f36, %f24, %f24, %f35;
	fma.rn.f32 	%f37, %f34, %f34, %f36;
	st.global.f32 	[%rd23], %f37;
	add.s32 	%r4, %r4, 2;
	add.s64 	%rd24, %rd24, 24;
	add.s64 	%rd23, %rd23, 8;
	add.s64 	%rd22, %rd22, 24;
	add.s64 	%rd21, %rd21, 24;
	setp.ne.s32 	%p1, %r4, 256;
	@%p1 bra 	$L__BB2_1;
	ret;

}
	// .globl	_Z10calcForcesP6float3S0_Pff
.visible .entry _Z10calcForcesP6float3S0_Pff(
	.param .u64 .ptr .align 1 _Z10calcForcesP6float3S0_Pff_param_0,
	.param .u64 .ptr .align 1 _Z10calcForcesP6float3S0_Pff_param_1,
	.param .u64 .ptr .align 1 _Z10calcForcesP6float3S0_Pff_param_2,
	.param .f32 _Z10calcForcesP6float3S0_Pff_param_3
)
{
	.reg .pred 	%p<5>;
	.reg .b32 	%r<13>;
	.reg .b32 	%f<68>;
	.reg .b64 	%rd<24>;

	ld.param.u64 	%rd15, [_Z10calcForcesP6float3S0_Pff_param_0];
	ld.param.u64 	%rd16, [_Z10calcForcesP6float3S0_Pff_param_1];
	ld.param.u64 	%rd14, [_Z10calcForcesP6float3S0_Pff_param_2];
	ld.param.f32 	%f8, [_Z10calcForcesP6float3S0_Pff_param_3];
	cvta.to.global.u64 	%rd1, %rd16;
	cvta.to.global.u64 	%rd2, %rd15;
	mov.b32 	%r10, 0;
$L__BB3_1:
	mul.wide.u32 	%rd17, %r10, 12;
	add.s64 	%rd18, %rd1, %rd17;
	mov.b32 	%r8, 0;
	st.global.u32 	[%rd18], %r8;
	st.global.u32 	[%rd18+4], %r8;
	st.global.u32 	[%rd18+8], %r8;
	st.global.u32 	[%rd18+12], %r8;
	st.global.u32 	[%rd18+16], %r8;
	st.global.u32 	[%rd18+20], %r8;
	st.global.u32 	[%rd18+24], %r8;
	st.global.u32 	[%rd18+28], %r8;
	st.global.u32 	[%rd18+32], %r8;
	st.global.u32 	[%rd18+36], %r8;
	st.global.u32 	[%rd18+40], %r8;
	st.global.u32 	[%rd18+44], %r8;
	st.global.u32 	[%rd18+48], %r8;
	st.global.u32 	[%rd18+52], %r8;
	st.global.u32 	[%rd18+56], %r8;
	st.global.u32 	[%rd18+60], %r8;
	st.global.u32 	[%rd18+64], %r8;
	st.global.u32 	[%rd18+68], %r8;
	st.global.u32 	[%rd18+72], %r8;
	st.global.u32 	[%rd18+76], %r8;
	st.global.u32 	[%rd18+80], %r8;
	st.global.u32 	[%rd18+84], %r8;
	st.global.u32 	[%rd18+88], %r8;
	st.global.u32 	[%rd18+92], %r8;
	st.global.u32 	[%rd18+96], %r8;
	st.global.u32 	[%rd18+100], %r8;
	st.global.u32 	[%rd18+104], %r8;
	st.global.u32 	[%rd18+108], %r8;
	st.global.u32 	[%rd18+112], %r8;
	st.global.u32 	[%rd18+116], %r8;
	st.global.u32 	[%rd18+120], %r8;
	st.global.u32 	[%rd18+124], %r8;
	st.global.u32 	[%rd18+128], %r8;
	st.global.u32 	[%rd18+132], %r8;
	st.global.u32 	[%rd18+136], %r8;
	st.global.u32 	[%rd18+140], %r8;
	st.global.u32 	[%rd18+144], %r8;
	st.global.u32 	[%rd18+148], %r8;
	st.global.u32 	[%rd18+152], %r8;
	st.global.u32 	[%rd18+156], %r8;
	st.global.u32 	[%rd18+160], %r8;
	st.global.u32 	[%rd18+164], %r8;
	st.global.u32 	[%rd18+168], %r8;
	st.global.u32 	[%rd18+172], %r8;
	st.global.u32 	[%rd18+176], %r8;
	st.global.u32 	[%rd18+180], %r8;
	st.global.u32 	[%rd18+184], %r8;
	st.global.u32 	[%rd18+188], %r8;
	add.s32 	%r10, %r10, 16;
	setp.ne.s32 	%p1, %r10, 256;
	@%p1 bra 	$L__BB3_1;
	add.s64 	%rd3, %rd2, 20;
	add.s64 	%rd4, %rd1, 20;
	cvta.to.global.u64 	%rd5, %rd14;
	mov.b32 	%r11, 0;
$L__BB3_3:
	mul.wide.u32 	%rd19, %r11, 12;
	add.s64 	%rd6, %rd2, %rd19;
	add.s64 	%rd7, %rd1, %rd19;
	add.s64 	%rd23, %rd3, %rd19;
	add.s64 	%rd22, %rd4, %rd19;
	mov.f32 	%f67, 0f00000000;
	mov.u32 	%r12, %r11;
$L__BB3_4:
	add.s32 	%r12, %r12, 1;
	ld.global.f32 	%f10, [%rd6];
	ld.global.f32 	%f11, [%rd23+-8];
	sub.f32 	%f12, %f10, %f11;
	ld.global.f32 	%f13, [%rd6+4];
	ld.global.f32 	%f14, [%rd23+-4];
	sub.f32 	%f15, %f13, %f14;
	ld.global.f32 	%f16, [%rd6+8];
	ld.global.f32 	%f17, [%rd23];
	sub.f32 	%f18, %f16, %f17;
	div.rn.f32 	%f19, %f12, %f8;
	mov.f32 	%f20, 0f3F000000;
	copysign.f32 	%f21, %f19, %f20;
	add.rz.f32 	%f22, %f19, %f21;
	cvt.rzi.f32.f32 	%f23, %f22;
	mul.f32 	%f24, %f8, %f23;
	sub.f32 	%f2, %f12, %f24;
	div.rn.f32 	%f25, %f15, %f8;
	copysign.f32 	%f26, %f25, %f20;
	add.rz.f32 	%f27, %f25, %f26;
	cvt.rzi.f32.f32 	%f28, %f27;
	mul.f32 	%f29, %f8, %f28;
	sub.f32 	%f3, %f15, %f29;
	div.rn.f32 	%f30, %f18, %f8;
	copysign.f32 	%f31, %f30, %f20;
	add.rz.f32 	%f32, %f30, %f31;
	cvt.rzi.f32.f32 	%f33, %f32;
	mul.f32 	%f34, %f8, %f33;
	sub.f32 	%f4, %f18, %f34;
	mul.f32 	%f35, %f3, %f3;
	fma.rn.f32 	%f36, %f2, %f2, %f35;
	fma.rn.f32 	%f5, %f4, %f4, %f36;
	setp.geu.f32 	%p2, %f5, 0f4290ECE1;
	@%p2 bra 	$L__BB3_6;
	mov.f32 	%f37, 0f41398120;
	div.rn.f32 	%f38, %f37, %f5;
	mul.f32 	%f39, %f38, %f38;
	mul.f32 	%f40, %f38, %f39;
	mul.f32 	%f41, %f40, %f40;
	mov.f32 	%f42, 0f4533B2D1;
	div.rn.f32 	%f43, %f42, %f5;
	add.f32 	%f44, %f41, %f41;
	sub.f32 	%f45, %f44, %f40;
	mul.f32 	%f46, %f43, %f45;
	sub.f32 	%f47, %f41, %f40;
	fma.rn.f32 	%f67, %f47, 0f43EF9917, %f67;
	mul.f32 	%f48, %f2, %f46;
	div.rn.f32 	%f49, %f48, 0f423FF5A8;
	ld.global.f32 	%f50, [%rd7];
	add.f32 	%f51, %f49, %f50;
	st.global.f32 	[%rd7], %f51;
	mul.f32 	%f52, %f3, %f46;
	div.rn.f32 	%f53, %f52, 0f423FF5A8;
	ld.global.f32 	%f54, [%rd7+4];
	add.f32 	%f55, %f53, %f54;
	st.global.f32 	[%rd7+4], %f55;
	mul.f32 	%f56, %f4, %f46;
	div.rn.f32 	%f57, %f56, 0f423FF5A8;
	ld.global.f32 	%f58, [%rd7+8];
	add.f32 	%f59, %f57, %f58;
	st.global.f32 	[%rd7+8], %f59;
	ld.global.f32 	%f60, [%rd22+-8];
	sub.f32 	%f61, %f60, %f49;
	st.global.f32 	[%rd22+-8], %f61;
	ld.global.f32 	%f62, [%rd22+-4];
	sub.f32 	%f63, %f62, %f53;
	st.global.f32 	[%rd22+-4], %f63;
	ld.global.f32 	%f64, [%rd22];
	sub.f32 	%f65, %f64, %f57;
	st.global.f32 	[%rd22], %f65;
$L__BB3_6:
	add.s64 	%rd23, %rd23, 12;
	add.s64 	%rd22, %rd22, 12;
	setp.ne.s32 	%p3, %r12, 255;
	@%p3 bra 	$L__BB3_4;
	mul.wide.u32 	%rd20, %r11, 4;
	add.s64 	%rd21, %rd5, %rd20;
	st.global.f32 	[%rd21], %f67;
	add.s32 	%r11, %r11, 1;
	setp.ne.s32 	%p4, %r11, 255;
	@%p4 bra 	$L__BB3_3;
	ret;

}


// ===== COMPILED SASS (sm_100) =====

	.target	sm_100

	.elftype	@"ET_EXEC"


//--------------------- .note.nv.tkinfo           --------------------------
	.section	.note.nv.tkinfo,"",@"SHT_NOTE"
	.sectionflags	@"SHF_NOTE_NV_TKINFO"
	.tkinfo
        /*0018*/ 	.word	0x00000002
        /*0030*/ 	.string	""
        /*0030*/ 	.string	"ptxas"
        /*0030*/ 	.string	"Cuda compilation tools, release 13.0, V13.0.88"
        /*0030*/ 	.string	"Build cuda_13.0.r13.0/compiler.36424714_0"
        /*0030*/ 	.string	"-arch sm_100 -m 64 "



//--------------------- .note.nv.cuinfo           --------------------------
	.section	.note.nv.cuinfo,"",@"SHT_NOTE"
	.sectionflags	@"SHF_NOTE_NV_CUINFO"
        /*0018*/ 	.short	0x0002
        /*001a*/ 	.short	0x0064
        /*001c*/ 	.short	0x0082
	.zero		2


//--------------------- .nv.info                  --------------------------
	.section	.nv.info,"",@"SHT_CUDA_INFO"
	.align	4


	//----- nvinfo : EIATTR_REGCOUNT
	.align		4
        /*0000*/ 	.byte	0x04, 0x2f
        /*0002*/ 	.short	(.L_1 - .L_0)
	.align		4
.L_0:
        /*0004*/ 	.word	index@(_Z10thermostatP6float3)
        /*0008*/ 	.word	0x00000020


	//----- nvinfo : EIATTR_FRAME_SIZE
	.align		4
.L_1:
        /*000c*/ 	.byte	0x04, 0x11
        /*000e*/ 	.short	(.L_3 - .L_2)
	.align		4
.L_2:
        /*0010*/ 	.word	index@($__internal_3_$__cuda_sm3x_div_rn_noftz_f32_slowpath)
        /*0014*/ 	.word	0x00000000


	//----- nvinfo : EIATTR_FRAME_SIZE
	.align		4
.L_3:
        /*0018*/ 	.byte	0x04, 0x11
        /*001a*/ 	.short	(.L_5 - .L_4)
	.align		4
.L_4:
        /*001c*/ 	.word	index@($__internal_2_$__cuda_sm20_sqrt_rn_f32_slowpath)
        /*0020*/ 	.word	0x00000000


	//----- nvinfo : EIATTR_FRAME_SIZE
	.align		4
.L_5:
        /*0024*/ 	.byte	0x04, 0x11
        /*0026*/ 	.short	(.L_7 - .L_6)
	.align		4
.L_6:
        /*0028*/ 	.word	index@(_Z10thermostatP6float3)
        /*002c*/ 	.word	0x00000000


	//----- nvinfo : EIATTR_REGCOUNT
	.align		4
.L_7:
        /*0030*/ 	.byte	0x04, 0x2f
        /*0032*/ 	.short	(.L_9 - .L_8)
	.align		4
.L_8:
        /*0034*/ 	.word	index@(_Z9firstStepP6float3S0_S0_S0_ff)
        /*0038*/ 	.word	0x00000020


	//----- nvinfo : EIATTR_FRAME_SIZE
	.align		4
.L_9:
        /*003c*/ 	.byte	0x04, 0x11
        /*003e*/ 	.short	(.L_11 - .L_10)
	.align		4
.L_10:
        /*0040*/ 	.word	index@($__internal_1_$__cuda_sm3x_div_rn_noftz_f32_slowpath)
        /*0044*/ 	.word	0x00000000


	//----- nvinfo : EIATTR_FRAME_SIZE
	.align		4
.L_11:
        /*0048*/ 	.byte	0x04, 0x11
        /*004a*/ 	.short	(.L_13 - .L_12)
	.align		4
.L_12:
        /*004c*/ 	.word	index@(_Z9firstStepP6float3S0_S0_S0_ff)
        /*0050*/ 	.word	0x00000000


	//----- nvinfo : EIATTR_REGCOUNT
	.align		4
.L_13:
        /*0054*/ 	.byte	0x04, 0x2f
        /*0056*/ 	.short	(.L_15 - .L_14)
	.align		4
.L_14:
        /*0058*/ 	.word	index@(_Z9thirdStepP6float3S0_S0_fPff)
        /*005c*/ 	.word	0x00000017


	//----- nvinfo : EIATTR_FRAME_SIZE
	.align		4
.L_15:
        /*0060*/ 	.byte	0x04, 0x11
        /*0062*/ 	.short	(.L_17 - .L_16)
	.align		4
.L_16:
        /*0064*/ 	.word	index@(_Z9thirdStepP6float3S0_S0_fPff)
        /*0068*/ 	.word	0x00000000


	//----- nvinfo : EIATTR_REGCOUNT
	.align		4
.L_17:
        /*006c*/ 	.byte	0x04, 0x2f
        /*006e*/ 	.short	(.L_19 - .L_18)
	.align		4
.L_18:
        /*0070*/ 	.word	index@(_Z10calcForcesP6float3S0_Pff)
        /*0074*/ 	.word	0x00000020


	//----- nvinfo : EIATTR_FRAME_SIZE
	.align		4
.L_19:
        /*0078*/ 	.byte	0x04, 0x11
        /*007a*/ 	.short	(.L_21 - .L_20)
	.align		4
.L_20:
        /*007c*/ 	.word	index@($__internal_0_$__cuda_sm3x_div_rn_noftz_f32_slowpath)
        /*0080*/ 	.word	0x00000000


	//----- nvinfo : EIATTR_FRAME_SIZE
	.align		4
.L_21:
        /*0084*/ 	.byte	0x04, 0x11
        /*0086*/ 	.short	(.L_23 - .L_22)
	.align		4
.L_22:
        /*0088*/ 	.word	index@(_Z10calcForcesP6float3S0_Pff)
        /*008c*/ 	.word	0x00000000


	//----- nvinfo : EIATTR_MIN_STACK_SIZE
	.align		4
.L_23:
        /*0090*/ 	.byte	0x04, 0x12
        /*0092*/ 	.short	(.L_25 - .L_24)
	.align		4
.L_24:
        /*0094*/ 	.word	index@(_Z10calcForcesP6float3S0_Pff)
        /*0098*/ 	.word	0x00000000


	//----- nvinfo : EIATTR_MIN_STACK_SIZE
	.align		4
.L_25:
        /*009c*/ 	.byte	0x04, 0x12
        /*009e*/ 	.short	(.L_27 - .L_26)
	.align		4
.L_26:
        /*00a0*/ 	.word	index@(_Z9thirdStepP6float3S0_S0_fPff)
        /*00a4*/ 	.word	0x00000000


	//----- nvinfo : EIATTR_MIN_STACK_SIZE
	.align		4
.L_27:
        /*00a8*/ 	.byte	0x04, 0x12
        /*00aa*/ 	.short	(.L_29 - .L_28)
	.align		4
.L_28:
        /*00ac*/ 	.word	index@(_Z9firstStepP6float3S0_S0_S0_ff)
        /*00b0*/ 	.word	0x00000000


	//----- nvinfo : EIATTR_MIN_STACK_SIZE
	.align		4
.L_29:
        /*00b4*/ 	.byte	0x04, 0x12
        /*00b6*/ 	.short	(.L_31 - .L_30)
	.align		4
.L_30:
        /*00b8*/ 	.word	index@(_Z10thermostatP6float3)
        /*00bc*/ 	.word	0x00000000
.L_31:


//--------------------- .nv.compat                --------------------------
	.section	.nv.compat,"",@"SHT_CUDA_COMPAT_INFO"
	.align	4
        /*0000*/ 	.byte	0x02, 0x09, 0x00, 0x00, 0x02, 0x02, 0x01, 0x00, 0x02, 0x05, 0x05, 0x00, 0x03, 0x07, 0x01, 0x01
        /*0010*/ 	.byte	0x02, 0x03, 0x00, 0x00, 0x02, 0x06, 0x01, 0x00, 0x04, 0x0b, 0x08, 0x00, 0x01, 0x00, 0x00, 0x00
        /*0020*/ 	.byte	0x00, 0x00, 0x00, 0x00


//--------------------- .nv.info._Z10calcForcesP6float3S0_Pff --------------------------
	.section	.nv.info._Z10calcForcesP6float3S0_Pff,"",@"SHT_CUDA_INFO"
	.sectionflags	@""
	.align	4


	//----- nvinfo : EIATTR_CUDA_API_VERSION
	.align		4
        /*0000*/ 	.byte	0x04, 0x37
        /*0002*/ 	.short	(.L_33 - .L_32)
.L_32:
        /*0004*/ 	.word	0x00000082


	//----- nvinfo : EIATTR_KPARAM_INFO
	.align		4
.L_33:
        /*0008*/ 	.byte	0x04, 0x17
        /*000a*/ 	.short	(.L_35 - .L_34)
.L_34:
        /*000c*/ 	.word	0x00000000
        /*0010*/ 	.short	0x0003
        /*0012*/ 	.short	0x0018
        /*0014*/ 	.byte	0x00, 0xf0, 0x11, 0x00


	//----- nvinfo : EIATTR_KPARAM_INFO
	.align		4
.L_35:
        /*0018*/ 	.byte	0x04, 0x17
        /*001a*/ 	.short	(.L_37 - .L_36)
.L_36:
        /*001c*/ 	.word	0x00000000
        /*0020*/ 	.short	0x0002
        /*0022*/ 	.short	0x0010
        /*0024*/ 	.byte	0x00, 0xf5, 0x21, 0x00


	//----- nvinfo : EIATTR_KPARAM_INFO
	.align		4
.L_37:
        /*0028*/ 	.byte	0x04, 0x17
        /*002a*/ 	.short	(.L_39 - .L_38)
.L_38:
        /*002c*/ 	.word	0x00000000
        /*0030*/ 	.short	0x0001
        /*0032*/ 	.short	0x0008
        /*0034*/ 	.byte	0x00, 0xf5, 0x21, 0x00


	//----- nvinfo : EIATTR_KPARAM_INFO
	.align		4
.L_39:
        /*0038*/ 	.byte	0x04, 0x17
        /*003a*/ 	.short	(.L_41 - .L_40)
.L_40:
        /*003c*/ 	.word	0x00000000
        /*0040*/ 	.short	0x0000
        /*0042*/ 	.short	0x0000
        /*0044*/ 	.byte	0x00, 0xf5, 0x21, 0x00


	//----- nvinfo : EIATTR_SPARSE_MMA_MASK
	.align		4
.L_41:
        /*0048*/ 	.byte	0x03, 0x50
        /*004a*/ 	.short	0x0000


	//----- nvinfo : EIATTR_MAXREG_COUNT
	.align		4
        /*004c*/ 	.byte	0x03, 0x1b
        /*004e*/ 	.short	0x00ff


	//----- nvinfo : EIATTR_MERCURY_ISA_VERSION
	.align		4
        /*0050*/ 	.byte	0x03, 0x5f
        /*0052*/ 	.short	0x0101


	//----- nvinfo : EIATTR_VRC_CTA_INIT_COUNT
	.align		4
        /*0054*/ 	.byte	0x02, 0x4a
	.zero		1
	.zero		1


	//----- nvinfo : EIATTR_EXIT_INSTR_OFFSETS
	.align		4
        /*0058*/ 	.byte	0x04, 0x1c
        /*005a*/ 	.short	(.L_43 - .L_42)


	//   ....[0]....
.L_42:
        /*005c*/ 	.word	0x00001020


	//----- nvinfo : EIATTR_CRS_STACK_SIZE
	.align		4
.L_43:
        /*0060*/ 	.byte	0x04, 0x1e
        /*0062*/ 	.short	(.L_45 - .L_44)
.L_44:
        /*0064*/ 	.word	0x00000000


	//----- nvinfo : EIATTR_CBANK_PARAM_SIZE
	.align		4
.L_45:
        /*0068*/ 	.byte	0x03, 0x19
        /*006a*/ 	.short	0x001c


	//----- nvinfo : EIATTR_PARAM_CBANK
	.align		4
        /*006c*/ 	.byte	0x04, 0x0a
        /*006e*/ 	.short	(.L_47 - .L_46)
	.align		4
.L_46:
        /*0070*/ 	.word	index@(.nv.constant0._Z10calcForcesP6float3S0_Pff)
        /*0074*/ 	.short	0x0380
        /*0076*/ 	.short	0x001c


	//----- nvinfo : EIATTR_SW_WAR
	.align		4
.L_47:
        /*0078*/ 	.byte	0x04, 0x36
        /*007a*/ 	.short	(.L_49 - .L_48)
.L_48:
        /*007c*/ 	.word	0x00000008
.L_49:


//--------------------- .nv.info._Z9thirdStepP6float3S0_S0_fPff --------------------------
	.section	.nv.info._Z9thirdStepP6float3S0_S0_fPff,"",@"SHT_CUDA_INFO"
	.sectionflags	@""
	.align	4


	//----- nvinfo : EIATTR_CUDA_API_VERSION
	.align		4
        /*0000*/ 	.byte	0x04, 0x37
        /*0002*/ 	.short	(.L_51 - .L_50)
.L_50:
        /*0004*/ 	.word	0x00000082


	//----- nvinfo : EIATTR_KPARAM_INFO
	.align		4
.L_51:
        /*0008*/ 	.byte	0x04, 0x17
        /*000a*/ 	.short	(.L_53 - .L_52)
.L_52:
        /*000c*/ 	.word	0x00000000
        /*0010*/ 	.short	0x0005
        /*0012*/ 	.short	0x0028
        /*0014*/ 	.byte	0x00, 0xf0, 0x11, 0x00


	//----- nvinfo : EIATTR_KPARAM_INFO
	.align		4
.L_53:
        /*0018*/ 	.byte	0x04, 0x17
        /*001a*/ 	.short	(.L_55 - .L_54)
.L_54:
        /*001c*/ 	.word	0x00000000
        /*0020*/ 	.short	0x0004
        /*0022*/ 	.short	0x0020
        /*0024*/ 	.byte	0x00, 0xf5, 0x21, 0x00


	//----- nvinfo : EIATTR_KPARAM_INFO
	.align		4
.L_55:
        /*0028*/ 	.byte	0x04, 0x17
        /*002a*/ 	.short	(.L_57 - .L_56)
.L_56:
        /*002c*/ 	.word	0x00000000
        /*0030*/ 	.short	0x0003
        /*0032*/ 	.short	0x0018
        /*0034*/ 	.byte	0x00, 0xf0, 0x11, 0x00


	//----- nvinfo : EIATTR_KPARAM_INFO
	.align		4
.L_57:
        /*0038*/ 	.byte	0x04, 0x17
        /*003a*/ 	.short	(.L_59 - .L_58)
.L_58:
        /*003c*/ 	.word	0x00000000
        /*0040*/ 	.short	0x0002
        /*0042*/ 	.short	0x0010
        /*0044*/ 	.byte	0x00, 0xf5, 0x21, 0x00


	//----- nvinfo : EIATTR_KPARAM_INFO
	.align		4
.L_59:
        /*0048*/ 	.byte	0x04, 0x17
        /*004a*/ 	.short	(.L_61 - .L_60)
.L_60:
        /*004c*/ 	.word	0x00000000
        /*0050*/ 	.short	0x0001
        /*0052*/ 	.short	0x0008
        /*0054*/ 	.byte	0x00, 0xf5, 0x21, 0x00


	//----- nvinfo : EIATTR_KPARAM_INFO
	.align		4
.L_61:
        /*0058*/ 	.byte	0x04, 0x17
        /*005a*/ 	.short	(.L_63 - .L_62)
.L_62:
        /*005c*/ 	.word	0x00000000
        /*0060*/ 	.short	0x0000
        /*0062*/ 	.short	0x0000
        /*0064*/ 	.byte	0x00, 0xf5, 0x21, 0x00


	//----- nvinfo : EIATTR_SPARSE_MMA_MASK
	.align		4
.L_63:
        /*0068*/ 	.byte	0x03, 0x50
        /*006a*/ 	.short	0x0000


	//----- nvinfo : EIATTR_MAXREG_COUNT
	.align		4
        /*006c*/ 	.byte	0x03, 0x1b
        /*006e*/ 	.short	0x00ff


	//----- nvinfo : EIATTR_MERCURY_ISA_VERSION
	.align		4
        /*0070*/ 	.byte	0x03, 0x5f
        /*0072*/ 	.short	0x0101


	//----- nvinfo : EIATTR_VRC_CTA_INIT_COUNT
	.align		4
        /*0074*/ 	.byte	0x02, 0x4a
	.zero		1
	.zero		1


	//----- nvinfo : EIATTR_EXIT_INSTR_OFFSETS
	.align		4
        /*0078*/ 	.byte	0x04, 0x1c
        /*007a*/ 	.short	(.L_65 - .L_64)


	//   ....[0]....
.L_64:
        /*007c*/ 	.word	0x000006a0


	//----- nvinfo : EIATTR_CBANK_PARAM_SIZE
	.align		4
.L_65:
        /*0080*/ 	.byte	0x03, 0x19
        /*0082*/ 	.short	0x002c


	//----- nvinfo : EIATTR_PARAM_CBANK
	.align		4
        /*0084*/ 	.byte	0x04, 0x0a
        /*0086*/ 	.short	(.L_67 - .L_66)
	.align		4
.L_66:
        /*0088*/ 	.word	index@(.nv.constant0._Z9thirdStepP6float3S0_S0_fPff)
        /*008c*/ 	.short	0x0380
        /*008e*/ 	.short	0x002c


	//----- nvinfo : EIATTR_SW_WAR
	.align		4
.L_67:
        /*0090*/ 	.byte	0x04, 0x36
        /*0092*/ 	.short	(.L_69 - .L_68)
.L_68:
        /*0094*/ 	.word	0x00000008
.L_69:


//--------------------- .nv.info._Z9firstStepP6float3S0_S0_S0_ff --------------------------
	.section	.nv.info._Z9firstStepP6float3S0_S0_S0_ff,"",@"SHT_CUDA_INFO"
	.sectionflags	@""
	.align	4


	//----- nvinfo : EIATTR_CUDA_API_VERSION
	.align		4
        /*0000*/ 	.byte	0x04, 0x37
        /*0002*/ 	.short	(.L_71 - .L_70)
.L_70:
        /*0004*/ 	.word	0x00000082


	//----- nvinfo : EIATTR_KPARAM_INFO
	.align		4
.L_71:
        /*0008*/ 	.byte	0x04, 0x17
        /*000a*/ 	.short	(.L_73 - .L_72)
.L_72:
        /*000c*/ 	.word	0x00000000
        /*0010*/ 	.short	0x0005
        /*0012*/ 	.short	0x0024
        /*0014*/ 	.byte	0x00, 0xf0, 0x11, 0x00


	//----- nvinfo : EIATTR_KPARAM_INFO
	.align		4
.L_73:
        /*0018*/ 	.byte	0x04, 0x17
        /*001a*/ 	.short	(.L_75 - .L_74)
.L_74:
        /*001c*/ 	.word	0x00000000
        /*0020*/ 	.short	0x0004
        /*0022*/ 	.short	0x0020
        /*0024*/ 	.byte	0x00, 0xf0, 0x11, 0x00


	//----- nvinfo : EIATTR_KPARAM_INFO
	.align		4
.L_75:
        /*0028*/ 	.byte	0x04, 0x17
        /*002a*/ 	.short	(.L_77 - .L_76)
.L_76:
        /*002c*/ 	.word	0x00000000
        /*0030*/ 	.short	0x0003
        /*0032*/ 	.short	0x0018
        /*0034*/ 	.byte	0x00, 0xf5, 0x21, 0x00


	//----- nvinfo : EIATTR_KPARAM_INFO
	.align		4
.L_77:
        /*0038*/ 	.byte	0x04, 0x17
        /*003a*/ 	.short	(.L_79 - .L_78)
.L_78:
        /*003c*/ 	.word	0x00000000
        /*0040*/ 	.short	0x0002
        /*0042*/ 	.short	0x0010
        /*0044*/ 	.byte	0x00, 0xf5, 0x21, 0x00


	//----- nvinfo : EIATTR_KPARAM_INFO
	.align		4
.L_79:
        /*0048*/ 	.byte	0x04, 0x17
        /*004a*/ 	.short	(.L_81 - .L_80)
.L_80:
        /*004c*/ 	.word	0x00000000
        /*0050*/ 	.short	0x0001
        /*0052*/ 	.short	0x0008
        /*0054*/ 	.byte	0x00, 0xf5, 0x21, 0x00


	//----- nvinfo : EIATTR_KPARAM_INFO
	.align		4
.L_81:
        /*0058*/ 	.byte	0x04, 0x17
        /*005a*/ 	.short	(.L_83 - .L_82)
.L_82:
        /*005c*/ 	.word	0x00000000
        /*0060*/ 	.short	0x0000
        /*0062*/ 	.short	0x0000
        /*0064*/ 	.byte	0x00, 0xf5, 0x21, 0x00


	//----- nvinfo : EIATTR_SPARSE_MMA_MASK
	.align		4
.L_83:
        /*0068*/ 	.byte	0x03, 0x50
        /*006a*/ 	.short	0x0000


	//----- nvinfo : EIATTR_MAXREG_COUNT
	.align		4
        /*006c*/ 	.byte	0x03, 0x1b
        /*006e*/ 	.short	0x00ff


	//----- nvinfo : EIATTR_MERCURY_ISA_VERSION
	.align		4
        /*0070*/ 	.byte	0x03, 0x5f
        /*0072*/ 	.short	0x0101


	//----- nvinfo : EIATTR_VRC_CTA_INIT_COUNT
	.align		4
        /*0074*/ 	.byte	0x02, 0x4a
	.zero		1
	.zero		1


	//----- nvinfo : EIATTR_EXIT_INSTR_OFFSETS
	.align		4
        /*0078*/ 	.byte	0x04, 0x1c
        /*007a*/ 	.short	(.L_85 - .L_84)


	//   ....[0]....
.L_84:
        /*007c*/ 	.word	0x00000d50


	//----- nvinfo : EIATTR_CRS_STACK_SIZE
	.align		4
.L_85:
        /*0080*/ 	.byte	0x04, 0x1e
        /*0082*/ 	.short	(.L_87 - .L_86)
.L_86:
        /*0084*/ 	.word	0x00000000


	//----- nvinfo : EIATTR_CBANK_PARAM_SIZE
	.align		4
.L_87:
        /*0088*/ 	.byte	0x03, 0x19
        /*008a*/ 	.short	0x0028


	//----- nvinfo : EIATTR_PARAM_CBANK
	.align		4
        /*008c*/ 	.byte	0x04, 0x0a
        /*008e*/ 	.short	(.L_89 - .L_88)
	.align		4
.L_88:
        /*0090*/ 	.word	index@(.nv.constant0._Z9firstStepP6float3S0_S0_S0_ff)
        /*0094*/ 	.short	0x0380
        /*0096*/ 	.short	0x0028


	//----- nvinfo : EIATTR_SW_WAR
	.align		4
.L_89:
        /*0098*/ 	.byte	0x04, 0x36
        /*009a*/ 	.short	(.L_91 - .L_90)
.L_90:
        /*009c*/ 	.word	0x00000008
.L_91:


//--------------------- .nv.info._Z10thermostatP6float3 --------------------------
	.section	.nv.info._Z10thermostatP6float3,"",@"SHT_CUDA_INFO"
	.sectionflags	@""
	.align	4


	//----- nvinfo : EIATTR_CUDA_API_VERSION
	.align		4
        /*0000*/ 	.byte	0x04, 0x37
        /*0002*/ 	.short	(.L_93 - .L_92)
.L_92:
        /*0004*/ 	.word	0x00000082


	//----- nvinfo : EIATTR_KPARAM_INFO
	.align		4
.L_93:
        /*0008*/ 	.byte	0x04, 0x17
        /*000a*/ 	.short	(.L_95 - .L_94)
.L_94:
        /*000c*/ 	.word	0x00000000
        /*0010*/ 	.short	0x0000
        /*0012*/ 	.short	0x0000
        /*0014*/ 	.byte	0x00, 0xf5, 0x21, 0x00


	//----- nvinfo : EIATTR_SPARSE_MMA_MASK
	.align		4
.L_95:
        /*0018*/ 	.byte	0x03, 0x50
        /*001a*/ 	.short	0x0000


	//----- nvinfo : EIATTR_MAXREG_COUNT
	.align		4
        /*001c*/ 	.byte	0x03, 0x1b
        /*001e*/ 	.short	0x00ff


	//----- nvinfo : EIATTR_MERCURY_ISA_VERSION
	.align		4
        /*0020*/ 	.byte	0x03, 0x5f
        /*0022*/ 	.short	0x0101


	//----- nvinfo : EIATTR_VRC_CTA_INIT_COUNT
	.align		4
        /*0024*/ 	.byte	0x02, 0x4a
	.zero		1
	.zero		1


	//----- nvinfo : EIATTR_EXIT_INSTR_OFFSETS
	.align		4
        /*0028*/ 	.byte	0x04, 0x1c
        /*002a*/ 	.short	(.L_97 - .L_96)


	//   ....[0]....
.L_96:
        /*002c*/ 	.word	0x00000bd0


	//----- nvinfo : EIATTR_CRS_STACK_SIZE
	.align		4
.L_97:
        /*0030*/ 	.byte	0x04, 0x1e
        /*0032*/ 	.short	(.L_99 - .L_98)
.L_98:
        /*0034*/ 	.word	0x00000000


	//----- nvinfo : EIATTR_CBANK_PARAM_SIZE
	.align		4
.L_99:
        /*0038*/ 	.byte	0x03, 0x19
        /*003a*/ 	.short	0x0008


	//----- nvinfo : EIATTR_PARAM_CBANK
	.align		4
        /*003c*/ 	.byte	0x04, 0x0a
        /*003e*/ 	.short	(.L_101 - .L_100)
	.align		4
.L_100:
        /*0040*/ 	.word	index@(.nv.constant0._Z10thermostatP6float3)
        /*0044*/ 	.short	0x0380
        /*0046*/ 	.short	0x0008


	//----- nvinfo : EIATTR_SW_WAR
	.align		4
.L_101:
        /*0048*/ 	.byte	0x04, 0x36
        /*004a*/ 	.short	(.L_103 - .L_102)
.L_102:
        /*004c*/ 	.word	0x00000008
.L_103:


//--------------------- .nv.callgraph             --------------------------
	.section	.nv.callgraph,"",@"SHT_CUDA_CALLGRAPH"
	.align	4
	.sectionentsize	8
	.align		4
        /*0000*/ 	.word	0x00000000
	.align		4
        /*0004*/ 	.word	0xffffffff
	.align		4
        /*0008*/ 	.word	0x00000000
	.align		4
        /*000c*/ 	.word	0xfffffffe
	.align		4
        /*0010*/ 	.word	0x00000000
	.align		4
        /*0014*/ 	.word	0xfffffffd
	.align		4
        /*0018*/ 	.word	0x00000000
	.align		4
        /*001c*/ 	.word	0xfffffffc


//--------------------- .text._Z10calcForcesP6float3S0_Pff --------------------------
	.section	.text._Z10calcForcesP6float3S0_Pff,"ax",@progbits
	.align	128
        .global         _Z10calcForcesP6float3S0_Pff
        .type           _Z10calcForcesP6float3S0_Pff,@function
        .size           _Z10calcForcesP6float3S0_Pff,(.L_x_55 - _Z10calcForcesP6float3S0_Pff)
        .other          _Z10calcForcesP6float3S0_Pff,@"STO_CUDA_ENTRY STV_DEFAULT"
_Z10calcForcesP6float3S0_Pff:
.text._Z10calcForcesP6float3S0_Pff:
[----:B------:R-:W-:Y:S08]  /*0000*/  LDC R1, c[0x0][0x37c] ;  /* 0x0000df00ff017b82 */ /* 0x000ff00000000800 */
[----:B------:R-:W0:Y:S01]  /*0010*/  LDC.64 R4, c[0x0][0x388] ;  /* 0x0000e200ff047b82 */ /* 0x000e220000000a00 */
[----:B------:R-:W-:Y:S01]  /*0020*/  HFMA2 R7, -RZ, RZ, 0, 0 ;  /* 0x00000000ff077431 */ /* 0x000fe200000001ff */
[----:B------:R-:W1:Y:S06]  /*0030*/  LDCU.64 UR12, c[0x0][0x358] ;  /* 0x00006b00ff0c77ac */ /* 0x000e6c0008000a00 */
.L_x_0:
[C---:B0-2---:R-:W-:Y:S01]  /*0040*/  IMAD.WIDE.U32 R2, R7.reuse, 0xc, R4 ;  /* 0x0000000c07027825 */ /* 0x045fe200078e0004 */
[----:B------:R-:W-:-:S04]  /*0050*/  IADD3 R7, PT, PT, R7, 0x10, RZ ;  /* 0x0000001007077810 */ /* 0x000fc80007ffe0ff */
[----:B-1----:R2:W-:Y:S01]  /*0060*/  STG.E desc[UR12][R2.64], RZ ;  /* 0x000000ff02007986 */ /* 0x0025e2000c10190c */
[----:B------:R-:W-:-:S03]  /*0070*/  ISETP.NE.AND P0, PT, R7, 0x100, PT ;  /* 0x000001000700780c */ /* 0x000fc60003f05270 */
[----:B------:R2:W-:Y:S04]  /*0080*/  STG.E desc[UR12][R2.64+0x4], RZ ;  /* 0x000004ff02007986 */ /* 0x0005e8000c10190c */
        /* <DEDUP_REMOVED lines=45> */
[----:B------:R2:W-:Y:S01]  /*0360*/  STG.E desc[UR12][R2.64+0xbc], RZ ;  /* 0x0000bcff02007986 */ /* 0x0005e2000c10190c */
[----:B------:R-:W-:Y:S05]  /*0370*/  @P0 BRA `(.L_x_0) ;  /* 0xfffffffc00300947 */ /* 0x000fea000383ffff */
[----:B------:R-:W0:Y:S01]  /*0380*/  LDCU.128 UR8, c[0x0][0x380] ;  /* 0x00007000ff0877ac */ /* 0x000e220008000c00 */
[----:B--2---:R-:W-:Y:S01]  /*0390*/  IMAD.MOV.U32 R3, RZ, RZ, RZ ;  /* 0x000000ffff037224 */ /* 0x004fe200078e00ff */
[----:B0-----:R-:W-:Y:S02]  /*03a0*/  UIADD3 UR6, UP0, UPT, UR8, 0x14, URZ ;  /* 0x0000001408067890 */ /* 0x001fe4000ff1e0ff */
[----:B------:R-:W-:Y:S02]  /*03b0*/  UIADD3 UR4, UP1, UPT, UR10, 0x14, URZ ;  /* 0x000000140a047890 */ /* 0x000fe4000ff3e0ff */
[----:B------:R-:W-:Y:S02]  /*03c0*/  UIADD3.X UR7, UPT, UPT, URZ, UR9, URZ, UP0, !UPT ;  /* 0x00000009ff077290 */ /* 0x000fe400087fe4ff */
[----:B------:R-:W-:-:S12]  /*03d0*/  UIADD3.X UR5, UPT, UPT, URZ, UR11, URZ, UP1, !UPT ;  /* 0x0000000bff057290 */ /* 0x000fd80008ffe4ff */
.L_x_11:
[----:B------:R-:W0:Y:S01]  /*03e0*/  LDC.64 R10, c[0x0][0x380] ;  /* 0x0000e000ff0a7b82 */ /* 0x000e220000000a00 */
[----:B------:R-:W-:Y:S01]  /*03f0*/  MOV R4, UR6 ;  /* 0x0000000600047c02 */ /* 0x000fe20008000f00 */
[----:B------:R-:W-:Y:S01]  /*0400*/  IMAD.U32 R6, RZ, RZ, UR4 ;  /* 0x00000004ff067e24 */ /* 0x000fe2000f8e00ff */
[----:B------:R-:W-:Y:S01]  /*0410*/  MOV R5, UR7 ;  /* 0x0000000700057c02 */ /* 0x000fe20008000f00 */
[----:B------:R-:W-:Y:S01]  /*0420*/  IMAD.MOV.U32 R14, RZ, RZ, RZ ;  /* 0x000000ffff0e7224 */ /* 0x000fe200078e00ff */
[----:B------:R-:W-:Y:S01]  /*0430*/  MOV R7, UR5 ;  /* 0x0000000500077c02 */ /* 0x000fe20008000f00 */
[----:B------:R-:W1:Y:S01]  /*0440*/  LDCU UR9, c[0x0][0x398] ;  /* 0x00007300ff0977ac */ /* 0x000e620008000800 */
[----:B------:R-:W-:Y:S01]  /*0450*/  MOV R15, R3 ;  /* 0x00000003000f7202 */ /* 0x000fe20000000f00 */
[----:B------:R-:W2:Y:S01]  /*0460*/  LDC.64 R8, c[0x0][0x388] ;  /* 0x0000e200ff087b82 */ /* 0x000ea20000000a00 */
[----:B------:R-:W-:-:S04]  /*0470*/  IMAD.WIDE.U32 R4, R3, 0xc, R4 ;  /* 0x0000000c03047825 */ /* 0x000fc800078e0004 */
[C---:B------:R-:W-:Y:S01]  /*0480*/  IMAD.WIDE.U32 R6, R3.reuse, 0xc, R6 ;  /* 0x0000000c03067825 */ /* 0x040fe200078e0006 */
[----:B------:R-:W-:Y:S02]  /*0490*/  MOV R0, R4 ;  /* 0x0000000400007202 */ /* 0x000fe40000000f00 */
[----:B------:R-:W3:Y:S01]  /*04a0*/  LDC R13, c[0x0][0x398] ;  /* 0x0000e600ff0d7b82 */ /* 0x000ee20000000800 */
[----:B------:R-:W-:Y:S01]  /*04b0*/  IMAD.MOV.U32 R17, RZ, RZ, R5 ;  /* 0x000000ffff117224 */ /* 0x000fe200078e0005 */
[----:B------:R-:W-:Y:S02]  /*04c0*/  MOV R4, R6 ;  /* 0x0000000600047202 */ /* 0x000fe40000000f00 */
[----:B------:R-:W-:Y:S01]  /*04d0*/  MOV R5, R7 ;  /* 0x0000000700057202 */ /* 0x000fe20000000f00 */
[----:B0-----:R-:W-:-:S04]  /*04e0*/  IMAD.WIDE.U32 R10, R3, 0xc, R10 ;  /* 0x0000000c030a7825 */ /* 0x001fc800078e000a */
[----:B-12---:R-:W-:-:S07]  /*04f0*/  IMAD.WIDE.U32 R8, R3, 0xc, R8 ;  /* 0x0000000c03087825 */ /* 0x006fce00078e0008 */
.L_x_10:
[----:B------:R-:W-:Y:S01]  /*0500*/  MOV R6, R0 ;  /* 0x0000000000067202 */ /* 0x000fe20000000f00 */
[----:B------:R-:W-:Y:S01]  /*0510*/  IMAD.MOV.U32 R7, RZ, RZ, R17 ;  /* 0x000000ffff077224 */ /* 0x000fe200078e0011 */
[----:B------:R-:W2:Y:S04]  /*0520*/  LDG.E R16, desc[UR12][R10.64] ;  /* 0x0000000c0a107981 */ /* 0x000ea8000c1e1900 */
[----:B------:R-:W2:Y:S04]  /*0530*/  LDG.E R17, desc[UR12][R6.64+-0x8] ;  /* 0xfffff80c06117981 */ /* 0x000ea8000c1e1900 */
[----:B------:R-:W4:Y:S04]  /*0540*/  LDG.E R20, desc[UR12][R10.64+0x4] ;  /* 0x0000040c0a147981 */ /* 0x000f28000c1e1900 */
[----:B------:R-:W5:Y:S04]  /*0550*/  LDG.E R2, desc[UR12][R10.64+0x8] ;  /* 0x0000080c0a027981 */ /* 0x000f68000c1e1900 */
[----:B------:R-:W4:Y:S04]  /*0560*/  LDG.E R19, desc[UR12][R6.64+-0x4] ;  /* 0xfffffc0c06137981 */ /* 0x000f28000c1e1900 */
[----:B------:R-:W5:Y:S01]  /*0570*/  LDG.E R21, desc[UR12][R6.64] ;  /* 0x0000000c06157981 */ /* 0x000f62000c1e1900 */
[----:B---3--:R-:W0:Y:S01]  /*0580*/  MUFU.RCP R0, R13 ;  /* 0x0000000d00007308 */ /* 0x008e220000001000 */
[----:B------:R-:W-:-:S04]  /*0590*/  IADD3 R15, PT, PT, R15, 0x1, RZ ;  /* 0x000000010f0f7810 */ /* 0x000fc80007ffe0ff */
[----:B------:R-:W-:Y:S01]  /*05a0*/  ISETP.NE.AND P2, PT, R15, 0xff, PT ;  /* 0x000000ff0f00780c */ /* 0x000fe20003f45270 */
[----:B0-----:R-:W-:-:S04]  /*05b0*/  FFMA R23, R0, -R13, 1 ;  /* 0x3f80000000177423 */ /* 0x001fc8000000080d */
[----:B------:R-:W-:Y:S01]  /*05c0*/  FFMA R23, R0, R23, R0 ;  /* 0x0000001700177223 */ /* 0x000fe20000000000 */
[----:B--2---:R-:W-:-:S04]  /*05d0*/  FADD R16, R16, -R17 ;  /* 0x8000001110107221 */ /* 0x004fc80000000000 */
[----:B------:R-:W0:Y:S01]  /*05e0*/  FCHK P0, R16, R13 ;  /* 0x0000000d10007302 */ /* 0x000e220000000000 */
[----:B------:R-:W-:-:S04]  /*05f0*/  FFMA R0, R16, R23, RZ ;  /* 0x0000001710007223 */ /* 0x000fc800000000ff */
[----:B------:R-:W-:Y:S01]  /*0600*/  FFMA R12, R0, -R13, R16 ;  /* 0x8000000d000c7223 */ /* 0x000fe20000000010 */
[----:B----4-:R-:W-:-:S03]  /*0610*/  FADD R20, R20, -R19 ;  /* 0x8000001314147221 */ /* 0x010fc60000000000 */
[----:B------:R-:W-:Y:S01]  /*0620*/  FFMA R0, R23, R12, R0 ;  /* 0x0000000c17007223 */ /* 0x000fe20000000000 */
[----:B-----5:R-:W-:Y:S01]  /*0630*/  FADD R2, R2, -R21 ;  /* 0x8000001502027221 */ /* 0x020fe20000000000 */
[----:B0-----:R-:W-:Y:S06]  /*0640*/  @!P0 BRA `(.L_x_1) ;  /* 0x0000000000108947 */ /* 0x001fec0003800000 */
[----:B------:R-:W0:Y:S01]  /*0650*/  LDC R26, c[0x0][0x398] ;  /* 0x0000e600ff1a7b82 */ /* 0x000e220000000800 */
[----:B------:R-:W-:Y:S02]  /*0660*/  MOV R0, R16 ;  /* 0x0000001000007202 */ /* 0x000fe40000000f00 */
[----:B------:R-:W-:-:S07]  /*0670*/  MOV R12, 0x690 ;  /* 0x00000690000c7802 */ /* 0x000fce0000000f00 */
[----:B0-----:R-:W-:Y:S05]  /*0680*/  CALL.REL.NOINC `($__internal_0_$__cuda_sm3x_div_rn_noftz_f32_slowpath) ;  /* 0x0000000800687944 */ /* 0x001fea0003c00000 */
.L_x_1:
[----:B------:R-:W0:Y:S01]  /*0690*/  MUFU.RCP R12, R13 ;  /* 0x0000000d000c7308 */ /* 0x000e220000001000 */
[----:B------:R-:W-:-:S05]  /*06a0*/  IMAD.MOV.U32 R17, RZ, RZ, 0x3f000000 ;  /* 0x3f000000ff117424 */ /* 0x000fca00078e00ff */
[--C-:B------:R-:W-:Y:S02]  /*06b0*/  LOP3.LUT R17, R17, 0x80000000, R0.reuse, 0xb8, !PT ;  /* 0x8000000011117812 */ /* 0x100fe400078eb800 */
[----:B------:R-:W-:Y:S03]  /*06c0*/  FCHK P0, R20, R13 ;  /* 0x0000000d14007302 */ /* 0x000fe60000000000 */
[----:B------:R-:W-:Y:S01]  /*06d0*/  FADD.RZ R17, R17, R0 ;  /* 0x0000000011117221 */ /* 0x000fe2000000c000 */
[----:B0-----:R-:W-:-:S05]  /*06e0*/  FFMA R19, R12, -R13, 1 ;  /* 0x3f8000000c137423 */ /* 0x001fca000000080d */
[----:B------:R-:W0:Y:S01]  /*06f0*/  FRND.TRUNC R17, R17 ;  /* 0x0000001100117307 */ /* 0x000e22000020d000 */
[----:B------:R-:W-:-:S04]  /*0700*/  FFMA R12, R12, R19, R12 ;  /* 0x000000130c0c7223 */ /* 0x000fc8000000000c */
[----:B------:R-:W-:-:S04]  /*0710*/  FFMA R19, R20, R12, RZ ;  /* 0x0000000c14137223 */ /* 0x000fc800000000ff */
[-C--:B------:R-:W-:Y:S01]  /*0720*/  FFMA R0, R19, -R13.reuse, R20 ;  /* 0x8000000d13007223 */ /* 0x080fe20000000014 */
[----:B0-----:R-:W-:-:S03]  /*0730*/  FFMA R16, -R17, R13, R16 ;  /* 0x0000000d11107223 */ /* 0x001fc60000000110 */
[----:B------:R-:W-:Y:S01]  /*0740*/  FFMA R0, R12, R0, R19 ;  /* 0x000000000c007223 */ /* 0x000fe20000000013 */
[----:B------:R-:W-:Y:S06]  /*0750*/  @!P0 BRA `(.L_x_2) ;  /* 0x0000000000108947 */ /* 0x000fec0003800000 */
[----:B------:R-:W0:Y:S01]  /*0760*/  LDC R26, c[0x0][0x398] ;  /* 0x0000e600ff1a7b82 */ /* 0x000e220000000800 */
[----:B------:R-:W-:Y:S02]  /*0770*/  MOV R0, R20 ;  /* 0x0000001400007202 */ /* 0x000fe40000000f00 */
[----:B------:R-:W-:-:S07]  /*0780*/  MOV R12, 0x7a0 ;  /* 0x000007a0000c7802 */ /* 0x000fce0000000f00 */
[----:B0-----:R-:W-:Y:S05]  /*0790*/  CALL.REL.NOINC `($__internal_0_$__cuda_sm3x_div_rn_noftz_f32_slowpath) ;  /* 0x0000000800247944 */ /* 0x001fea0003c00000 */
.L_x_2:
[----:B------:R-:W-:Y:S01]  /*07a0*/  HFMA2 R17, -RZ, RZ, 1.75, 0 ;  /* 0x3f000000ff117431 */ /* 0x000fe200000001ff */
[----:B------:R-:W0:Y:S08]  /*07b0*/  MUFU.RCP R12, R13 ;  /* 0x0000000d000c7308 */ /* 0x000e300000001000 */
[----:B------:R-:W-:Y:S01]  /*07c0*/  FCHK P0, R2, R13 ;  /* 0x0000000d02007302 */ /* 0x000fe20000000000 */
[----:B------:R-:W-:-:S05]  /*07d0*/  LOP3.LUT R17, R17, 0x80000000, R0, 0xb8, !PT ;  /* 0x8000000011117812 */ /* 0x000fca00078eb800 */
[----:B------:R-:W-:Y:S01]  /*07e0*/  FADD.RZ R0, R17, R0 ;  /* 0x0000000011007221 */ /* 0x000fe2000000c000 */
[----:B0-----:R-:W-:-:S03]  /*07f0*/  FFMA R19, R12, -R13, 1 ;  /* 0x3f8000000c137423 */ /* 0x001fc6000000080d */
        /* <DEDUP_REMOVED lines=8> */
[----:B------:R-:W-:Y:S01]  /*0880*/  IMAD.MOV.U32 R0, RZ, RZ, R2 ;  /* 0x000000ffff007224 */ /* 0x000fe200078e0002 */
[----:B------:R-:W-:-:S07]  /*0890*/  MOV R12, 0x8b0 ;  /* 0x000008b0000c7802 */ /* 0x000fce0000000f00 */
[----:B0-----:R-:W-:Y:S05]  /*08a0*/  CALL.REL.NOINC `($__internal_0_$__cuda_sm3x_div_rn_noftz_f32_slowpath) ;  /* 0x0000000400e07944 */ /* 0x001fea0003c00000 */
[----:B------:R-:W-:-:S07]  /*08b0*/  MOV R12, R0 ;  /* 0x00000000000c7202 */ /* 0x000fce0000000f00 */
.L_x_3:
[----:B------:R-:W-:Y:S01]  /*08c0*/  MOV R19, 0x3f000000 ;  /* 0x3f00000000137802 */ /* 0x000fe20000000f00 */
[----:B------:R-:W-:-:S03]  /*08d0*/  FMUL R21, R17, R17 ;  /* 0x0000001111157220 */ /* 0x000fc60000400000 */
[----:B------:R-:W-:Y:S01]  /*08e0*/  LOP3.LUT R19, R19, 0x80000000, R12, 0xb8, !PT ;  /* 0x8000000013137812 */ /* 0x000fe200078eb80c */
[----:B------:R-:W-:-:S04]  /*08f0*/  FFMA R21, R16, R16, R21 ;  /* 0x0000001010157223 */ /* 0x000fc80000000015 */
[----:B------:R-:W-:-:S06]  /*0900*/  FADD.RZ R19, R19, R12 ;  /* 0x0000000c13137221 */ /* 0x000fcc000000c000 */
[----:B------:R-:W0:Y:S02]  /*0910*/  FRND.TRUNC R19, R19 ;  /* 0x0000001300137307 */ /* 0x000e24000020d000 */
[----:B0-----:R-:W-:-:S04]  /*0920*/  FFMA R2, -R19, UR9, R2 ;  /* 0x0000000913027c23 */ /* 0x001fc80008000102 */
[----:B------:R-:W-:-:S05]  /*0930*/  FFMA R26, R2, R2, R21 ;  /* 0x00000002021a7223 */ /* 0x000fca0000000015 */
[----:B------:R-:W-:-:S13]  /*0940*/  FSETP.GEU.AND P0, PT, R26, 72.46265411376953125, PT ;  /* 0x4290ece11a00780b */ /* 0x000fda0003f0e000 */
[----:B------:R-:W-:Y:S05]  /*0950*/  @P0 BRA `(.L_x_4) ;  /* 0x0000000400840947 */ /* 0x000fea0003800000 */
[----:B------:R-:W0:Y:S01]  /*0960*/  MUFU.RCP R19, R26 ;  /* 0x0000001a00137308 */ /* 0x000e220000001000 */
[----:B------:R-:W-:Y:S02]  /*0970*/  UMOV UR8, 0x41398120 ;  /* 0x4139812000087882 */ /* 0x000fe40000000000 */
[----:B------:R-:W-:-:S05]  /*0980*/  IMAD.U32 R21, RZ, RZ, UR8 ;  /* 0x00000008ff157e24 */ /* 0x000fca000f8e00ff */
[----:B------:R-:W1:Y:S01]  /*0990*/  FCHK P0, R21, R26 ;  /* 0x0000001a15007302 */ /* 0x000e620000000000 */
[----:B0-----:R-:W-:-:S04]  /*09a0*/  FFMA R0, -R26, R19, 1 ;  /* 0x3f8000001a007423 */ /* 0x001fc80000000113 */
[----:B------:R-:W-:-:S04]  /*09b0*/  FFMA R0, R19, R0, R19 ;  /* 0x0000000013007223 */ /* 0x000fc80000000013 */
[----:B------:R-:W-:-:S04]  /*09c0*/  FFMA R19, R0, 11.594024658203125, RZ ;  /* 0x4139812000137823 */ /* 0x000fc800000000ff */
[----:B------:R-:W-:-:S04]  /*09d0*/  FFMA R12, -R26, R19, 11.594024658203125 ;  /* 0x413981201a0c7423 */ /* 0x000fc80000000113 */
[----:B------:R-:W-:Y:S01]  /*09e0*/  FFMA R12, R0, R12, R19 ;  /* 0x0000000c000c7223 */ /* 0x000fe20000000013 */
[----:B-1----:R-:W-:Y:S06]  /*09f0*/  @!P0 BRA `(.L_x_5) ;  /* 0x0000000000108947 */ /* 0x002fec0003800000 */
[----:B------:R-:W-:Y:S01]  /*0a00*/  HFMA2 R0, -RZ, RZ, 2.611328125, -1.71661376953125e-05 ;  /* 0x41398120ff007431 */ /* 0x000fe200000001ff */
[----:B------:R-:W-:-:S07]  /*0a10*/  MOV R12, 0xa30 ;  /* 0x00000a30000c7802 */ /* 0x000fce0000000f00 */
[----:B------:R-:W-:Y:S05]  /*0a20*/  CALL.REL.NOINC `($__internal_0_$__cuda_sm3x_div_rn_noftz_f32_slowpath) ;  /* 0x0000000400807944 */ /* 0x000fea0003c00000 */
[----:B------:R-:W-:-:S07]  /*0a30*/  MOV R12, R0 ;  /* 0x00000000000c7202 */ /* 0x000fce0000000f00 */
.L_x_5:
[----:B------:R-:W0:Y:S01]  /*0a40*/  MUFU.RCP R19, R26 ;  /* 0x0000001a00137308 */ /* 0x000e220000001000 */
[----:B------:R-:W-:Y:S02]  /*0a50*/  UMOV UR8, 0x4533b2d1 ;  /* 0x4533b2d100087882 */ /* 0x000fe40000000000 */
[----:B------:R-:W-:-:S05]  /*0a60*/  IMAD.U32 R23, RZ, RZ, UR8 ;  /* 0x00000008ff177e24 */ /* 0x000fca000f8e00ff */
[----:B------:R-:W1:Y:S01]  /*0a70*/  FCHK P0, R23, R26 ;  /* 0x0000001a17007302 */ /* 0x000e620000000000 */
[----:B0-----:R-:W-:-:S04]  /*0a80*/  FFMA R0, -R26, R19, 1 ;  /* 0x3f8000001a007423 */ /* 0x001fc80000000113 */
[----:B------:R-:W-:Y:S01]  /*0a90*/  FFMA R0, R19, R0, R19 ;  /* 0x0000000013007223 */ /* 0x000fe20000000013 */
[----:B------:R-:W-:-:S03]  /*0aa0*/  FMUL R19, R12, R12 ;  /* 0x0000000c0c137220 */ /* 0x000fc60000400000 */
[----:B------:R-:W-:Y:S01]  /*0ab0*/  FFMA R21, R0, 2875.176025390625, RZ ;  /* 0x4533b2d100157823 */ /* 0x000fe200000000ff */
[----:B------:R-:W-:-:S03]  /*0ac0*/  FMUL R20, R19, R12 ;  /* 0x0000000c13147220 */ /* 0x000fc60000400000 */
[----:B------:R-:W-:Y:S01]  /*0ad0*/  FFMA R12, -R26, R21, 2875.176025390625 ;  /* 0x4533b2d11a0c7423 */ /* 0x000fe20000000115 */
[----:B------:R-:W-:-:S03]  /*0ae0*/  FMUL R25, R20, R20 ;  /* 0x0000001414197220 */ /* 0x000fc60000400000 */
[----:B------:R-:W-:Y:S01]  /*0af0*/  FFMA R27, R0, R12, R21 ;  /* 0x0000000c001b7223 */ /* 0x000fe20000000015 */
[----:B-1----:R-:W-:Y:S06]  /*0b00*/  @!P0 BRA `(.L_x_6) ;  /* 0x0000000000108947 */ /* 0x002fec0003800000 */
[----:B------:R-:W-:Y:S01]  /*0b10*/  HFMA2 R0, -RZ, RZ, 5.19921875, -0.2130126953125 ;  /* 0x4533b2d1ff007431 */ /* 0x000fe200000001ff */
[----:B------:R-:W-:-:S07]  /*0b20*/  MOV R12, 0xb40 ;  /* 0x00000b40000c7802 */ /* 0x000fce0000000f00 */
[----:B------:R-:W-:Y:S05]  /*0b30*/  CALL.REL.NOINC `($__internal_0_$__cuda_sm3x_div_rn_noftz_f32_slowpath) ;  /* 0x00000004003c7944 */ /* 0x000fea0003c00000 */
[----:B------:R-:W-:-:S07]  /*0b40*/  MOV R27, R0 ;  /* 0x00000000001b7202 */ /* 0x000fce0000000f00 */
.L_x_6:
[--C-:B------:R-:W-:Y:S01]  /*0b50*/  FADD R19, R25, R25.reuse ;  /* 0x0000001919137221 */ /* 0x100fe20000000000 */
[----:B------:R-:W-:Y:S02]  /*0b60*/  HFMA2 R12, -RZ, RZ, 3.123046875, -23168 ;  /* 0x423ff5a8ff0c7431 */ /* 0x000fe400000001ff */
[----:B------:R-:W-:Y:S02]  /*0b70*/  IMAD.MOV.U32 R21, RZ, RZ, 0x3caab3dd ;  /* 0x3caab3ddff157424 */ /* 0x000fe400078e00ff */
[C---:B------:R-:W-:Y:S01]  /*0b80*/  FADD R25, -R20.reuse, R25 ;  /* 0x0000001914197221 */ /* 0x040fe20000000100 */
[----:B------:R-:W-:-:S03]  /*0b90*/  FADD R0, -R20, R19 ;  /* 0x0000001314007221 */ /* 0x000fc60000000100 */
[----:B------:R-:W-:Y:S01]  /*0ba0*/  FFMA R14, R25, 479.196014404296875, R14 ;  /* 0x43ef9917190e7823 */ /* 0x000fe2000000000e */
[----:B------:R-:W-:Y:S01]  /*0bb0*/  FMUL R27, R0, R27 ;  /* 0x0000001b001b7220 */ /* 0x000fe20000400000 */
[----:B------:R-:W-:-:S03]  /*0bc0*/  FFMA R12, R21, -R12, 1 ;  /* 0x3f800000150c7423 */ /* 0x000fc6000000080c */
[----:B------:R-:W-:Y:S01]  /*0bd0*/  FMUL R0, R16, R27 ;  /* 0x0000001b10007220 */ /* 0x000fe20000400000 */
[----:B------:R-:W-:-:S03]  /*0be0*/  FFMA R19, R12, R21, 0.020837718620896339417 ;  /* 0x3caab3dd0c137423 */ /* 0x000fc60000000015 */
[----:B------:R-:W0:Y:S01]  /*0bf0*/  FCHK P0, R0, 47.989898681640625 ;  /* 0x423ff5a800007902 */ /* 0x000e220000000000 */
[----:B------:R-:W-:-:S04]  /*0c00*/  FFMA R16, R0, R19, RZ ;  /* 0x0000001300107223 */ /* 0x000fc800000000ff */
[----:B------:R-:W-:-:S04]  /*0c10*/  FFMA R12, R16, -47.989898681640625, R0 ;  /* 0xc23ff5a8100c7823 */ /* 0x000fc80000000000 */
[----:B------:R-:W-:Y:S01]  /*0c20*/  FFMA R16, R19, R12, R16 ;  /* 0x0000000c13107223 */ /* 0x000fe20000000010 */
[----:B0-----:R-:W-:Y:S06]  /*0c30*/  @!P0 BRA `(.L_x_7) ;  /* 0x0000000000108947 */ /* 0x001fec0003800000 */
[----:B------:R-:W-:Y:S02]  /*0c40*/  MOV R26, 0x423ff5a8 ;  /* 0x423ff5a8001a7802 */ /* 0x000fe40000000f00 */
[----:B------:R-:W-:-:S07]  /*0c50*/  MOV R12, 0xc70 ;  /* 0x00000c70000c7802 */ /* 0x000fce0000000f00 */
[----:B------:R-:W-:Y:S05]  /*0c60*/  CALL.REL.NOINC `($__internal_0_$__cuda_sm3x_div_rn_noftz_f32_slowpath) ;  /* 0x0000000000f07944 */ /* 0x000fea0003c00000 */
[----:B------:R-:W-:-:S07]  /*0c70*/  IMAD.MOV.U32 R16, RZ, RZ, R0 ;  /* 0x000000ffff107224 */ /* 0x000fce00078e0000 */
.L_x_7:
[----:B------:R-:W2:Y:S01]  /*0c80*/  LDG.E R19, desc[UR12][R8.64] ;  /* 0x0000000c08137981 */ /* 0x000ea2000c1e1900 */
[----:B------:R-:W-:Y:S01]  /*0c90*/  MOV R0, 0x3caab3dd ;  /* 0x3caab3dd00007802 */ /* 0x000fe20000000f00 */
[----:B------:R-:W-:Y:S01]  /*0ca0*/  FMUL R23, R17, R27 ;  /* 0x0000001b11177220 */ /* 0x000fe20000400000 */
[----:B------:R-:W-:-:S03]  /*0cb0*/  MOV R21, 0x423ff5a8 ;  /* 0x423ff5a800157802 */ /* 0x000fc60000000f00 */
[----:B------:R-:W0:Y:S02]  /*0cc0*/  FCHK P0, R23, 47.989898681640625 ;  /* 0x423ff5a817007902 */ /* 0x000e240000000000 */
[----:B------:R-:W-:-:S04]  /*0cd0*/  FFMA R21, R0, -R21, 1 ;  /* 0x3f80000000157423 */ /* 0x000fc80000000815 */
[----:B------:R-:W-:-:S04]  /*0ce0*/  FFMA R17, R21, R0, 0.020837718620896339417 ;  /* 0x3caab3dd15117423 */ /* 0x000fc80000000000 */
[----:B------:R-:W-:-:S04]  /*0cf0*/  FFMA R0, R17, R23, RZ ;  /* 0x0000001711007223 */ /* 0x000fc800000000ff */
[----:B------:R-:W-:-:S04]  /*0d00*/  FFMA R21, R0, -47.989898681640625, R23 ;  /* 0xc23ff5a800157823 */ /* 0x000fc80000000017 */
[----:B------:R-:W-:Y:S01]  /*0d10*/  FFMA R17, R17, R21, R0 ;  /* 0x0000001511117223 */ /* 0x000fe20000000000 */
[----:B--2---:R-:W-:-:S05]  /*0d20*/  FADD R19, R19, R16 ;  /* 0x0000001013137221 */ /* 0x004fca0000000000 */
[----:B------:R1:W-:Y:S01]  /*0d30*/  STG.E desc[UR12][R8.64], R19 ;  /* 0x0000001308007986 */ /* 0x0003e2000c10190c */
[----:B0-----:R-:W-:Y:S05]  /*0d40*/  @!P0 BRA `(.L_x_8) ;  /* 0x0000000000148947 */ /* 0x001fea0003800000 */
[----:B------:R-:W-:Y:S01]  /*0d50*/  IMAD.MOV.U32 R0, RZ, RZ, R23 ;  /* 0x000000ffff007224 */ /* 0x000fe200078e0017 */
[----:B------:R-:W-:Y:S02]  /*0d60*/  MOV R26, 0x423ff5a8 ;  /* 0x423ff5a8001a7802 */ /* 0x000fe40000000f00 */
[----:B------:R-:W-:-:S07]  /*0d70*/  MOV R12, 0xd90 ;  /* 0x00000d90000c7802 */ /* 0x000fce0000000f00 */
[----:B-1----:R-:W-:Y:S05]  /*0d80*/  CALL.REL.NOINC `($__internal_0_$__cuda_sm3x_div_rn_noftz_f32_slowpath) ;  /* 0x0000000000a87944 */ /* 0x002fea0003c00000 */
[----:B------:R-:W-:-:S07]  /*0d90*/  MOV R17, R0 ;  /* 0x0000000000117202 */ /* 0x000fce0000000f00 */
.L_x_8:
[----:B------:R-:W1:Y:S01]  /*0da0*/  LDG.E R0, desc[UR12][R8.64+0x4] ;  /* 0x0000040c08007981 */ /* 0x000e62000c1e1900 */
[----:B------:R-:W-:Y:S02]  /*0db0*/  HFMA2 R21, -RZ, RZ, 3.123046875, -23168 ;  /* 0x423ff5a8ff157431 */ /* 0x000fe400000001ff */
[----:B------:R-:W-:Y:S01]  /*0dc0*/  FMUL R12, R2, R27 ;  /* 0x0000001b020c7220 */ /* 0x000fe20000400000 */
[----:B------:R-:W-:-:S03]  /*0dd0*/  IMAD.MOV.U32 R18, RZ, RZ, 0x3caab3dd ;  /* 0x3caab3ddff127424 */ /* 0x000fc600078e00ff */
[----:B------:R-:W0:Y:S01]  /*0de0*/  FCHK P0, R12, 47.989898681640625 ;  /* 0x423ff5a80c007902 */ /* 0x000e220000000000 */
[----:B------:R-:W-:Y:S01]  /*0df0*/  FFMA R21, R18, -R21, 1 ;  /* 0x3f80000012157423 */ /* 0x000fe20000000815 */
[----:B-1----:R-:W-:-:S03]  /*0e00*/  FADD R19, R0, R17 ;  /* 0x0000001100137221 */ /* 0x002fc60000000000 */
[----:B------:R-:W-:Y:S02]  /*0e10*/  FFMA R0, R21, R18, 0.020837718620896339417 ;  /* 0x3caab3dd15007423 */ /* 0x000fe40000000012 */
[----:B------:R1:W-:Y:S02]  /*0e20*/  STG.E desc[UR12][R8.64+0x4], R19 ;  /* 0x0000041308007986 */ /* 0x0003e4000c10190c */
[----:B------:R-:W-:-:S04]  /*0e30*/  FFMA R21, R0, R12, RZ ;  /* 0x0000000c00157223 */ /* 0x000fc800000000ff */
[----:B------:R-:W-:-:S04]  /*0e40*/  FFMA R2, R21, -47.989898681640625, R12 ;  /* 0xc23ff5a815027823 */ /* 0x000fc8000000000c */
[----:B------:R-:W-:Y:S01]  /*0e50*/  FFMA R0, R0, R2, R21 ;  /* 0x0000000200007223 */ /* 0x000fe20000000015 */
[----:B0-----:R-:W-:Y:S06]  /*0e60*/  @!P0 BRA `(.L_x_9) ;  /* 0x0000000000108947 */ /* 0x001fec0003800000 */
[----:B------:R-:W-:Y:S01]  /*0e70*/  MOV R0, R12 ;  /* 0x0000000c00007202 */ /* 0x000fe20000000f00 */
[----:B------:R-:W-:Y:S01]  /*0e80*/  IMAD.MOV.U32 R26, RZ, RZ, 0x423ff5a8 ;  /* 0x423ff5a8ff1a7424 */ /* 0x000fe200078e00ff */
[----:B------:R-:W-:-:S07]  /*0e90*/  MOV R12, 0xeb0 ;  /* 0x00000eb0000c7802 */ /* 0x000fce0000000f00 */
[----:B-1----:R-:W-:Y:S05]  /*0ea0*/  CALL.REL.NOINC `($__internal_0_$__cuda_sm3x_div_rn_noftz_f32_slowpath) ;  /* 0x0000000000607944 */ /* 0x002fea0003c00000 */
.L_x_9:
[----:B-1----:R-:W2:Y:S02]  /*0eb0*/  LDG.E R19, desc[UR12][R8.64+0x8] ;  /* 0x0000080c08137981 */ /* 0x002ea4000c1e1900 */
[----:B--2---:R-:W-:-:S05]  /*0ec0*/  FADD R19, R19, R0 ;  /* 0x0000000013137221 */ /* 0x004fca0000000000 */
[----:B------:R0:W-:Y:S04]  /*0ed0*/  STG.E desc[UR12][R8.64+0x8], R19 ;  /* 0x0000081308007986 */ /* 0x0001e8000c10190c */
[----:B------:R-:W2:Y:S04]  /*0ee0*/  LDG.E R21, desc[UR12][R4.64+-0x8] ;  /* 0xfffff80c04157981 */ /* 0x000ea8000c1e1900 */
[----:B------:R-:W3:Y:S04]  /*0ef0*/  LDG.E R2, desc[UR12][R4.64+-0x4] ;  /* 0xfffffc0c04027981 */ /* 0x000ee8000c1e1900 */
[----:B------:R-:W4:Y:S01]  /*0f00*/  LDG.E R23, desc[UR12][R4.64] ;  /* 0x0000000c04177981 */ /* 0x000f22000c1e1900 */
[----:B--2---:R-:W-:Y:S01]  /*0f10*/  FADD R21, R21, -R16 ;  /* 0x8000001015157221 */ /* 0x004fe20000000000 */
[----:B---3--:R-:W-:-:S04]  /*0f20*/  FADD R17, R2, -R17 ;  /* 0x8000001102117221 */ /* 0x008fc80000000000 */
[----:B------:R0:W-:Y:S01]  /*0f30*/  STG.E desc[UR12][R4.64+-0x8], R21 ;  /* 0xfffff81504007986 */ /* 0x0001e2000c10190c */
[----:B----4-:R-:W-:-:S03]  /*0f40*/  FADD R23, R23, -R0 ;  /* 0x8000000017177221 */ /* 0x010fc60000000000 */
[----:B------:R0:W-:Y:S04]  /*0f50*/  STG.E desc[UR12][R4.64+-0x4], R17 ;  /* 0xfffffc1104007986 */ /* 0x0001e8000c10190c */
[----:B------:R0:W-:Y:S02]  /*0f60*/  STG.E desc[UR12][R4.64], R23 ;  /* 0x0000001704007986 */ /* 0x0001e4000c10190c */
.L_x_4:
[----:B------:R-:W-:Y:S02]  /*0f70*/  IADD3 R0, P0, PT, R6, 0xc, RZ ;  /* 0x0000000c06007810 */ /* 0x000fe40007f1e0ff */
[----:B0-----:R-:W-:Y:S02]  /*0f80*/  IADD3 R4, P1, PT, R4, 0xc, RZ ;  /* 0x0000000c04047810 */ /* 0x001fe40007f3e0ff */
[----:B------:R-:W-:Y:S02]  /*0f90*/  IADD3.X R17, PT, PT, RZ, R7, RZ, P0, !PT ;  /* 0x00000007ff117210 */ /* 0x000fe400007fe4ff */
[----:B------:R-:W-:Y:S01]  /*0fa0*/  IADD3.X R5, PT, PT, RZ, R5, RZ, P1, !PT ;  /* 0x00000005ff057210 */ /* 0x000fe20000ffe4ff */
[----:B------:R-:W-:Y:S08]  /*0fb0*/  @P2 BRA `(.L_x_10) ;  /* 0xfffffff400502947 */ /* 0x000ff0000383ffff */
[----:B------:R-:W0:Y:S02]  /*0fc0*/  LDC.64 R4, c[0x0][0x390] ;  /* 0x0000e400ff047b82 */ /* 0x000e240000000a00 */
[----:B0-----:R-:W-:-:S04]  /*0fd0*/  IMAD.WIDE.U32 R4, R3, 0x4, R4 ;  /* 0x0000000403047825 */ /* 0x001fc800078e0004 */
[----:B------:R-:W-:Y:S01]  /*0fe0*/  VIADD R3, R3, 0x1 ;  /* 0x0000000103037836 */ /* 0x000fe20000000000 */
[----:B------:R0:W-:Y:S04]  /*0ff0*/  STG.E desc[UR12][R4.64], R14 ;  /* 0x0000000e04007986 */ /* 0x0001e8000c10190c */
[----:B------:R-:W-:-:S13]  /*1000*/  ISETP.NE.AND P0, PT, R3, 0xff, PT ;  /* 0x000000ff0300780c */ /* 0x000fda0003f05270 */
[----:B0-----:R-:W-:Y:S05]  /*1010*/  @P0 BRA `(.L_x_11) ;  /* 0xfffffff000f00947 */ /* 0x001fea000383ffff */
[----:B------:R-:W-:Y:S05]  /*1020*/  EXIT ;  /* 0x000000000000794d */ /* 0x000fea0003800000 */
        .weak           $__internal_0_$__cuda_sm3x_div_rn_noftz_f32_slowpath
        .type           $__internal_0_$__cuda_sm3x_div_rn_noftz_f32_slowpath,@function
        .size           $__internal_0_$__cuda_sm3x_div_rn_noftz_f32_slowpath,(.L_x_55 - $__internal_0_$__cuda_sm3x_div_rn_noftz_f32_slowpath)
$__internal_0_$__cuda_sm3x_div_rn_noftz_f32_slowpath:
[--C-:B------:R-:W-:Y:S01]  /*1030*/  SHF.R.U32.HI R18, RZ, 0x17, R26.reuse ;  /* 0x00000017ff127819 */ /* 0x100fe2000001161a */
[----:B------:R-:W-:Y:S01]  /*1040*/  IMAD.MOV.U32 R29, RZ, RZ, R26 ;  /* 0x000000ffff1d7224 */ /* 0x000fe200078e001a */
[----:B------:R-:W-:Y:S02]  /*1050*/  SHF.R.U32.HI R23, RZ, 0x17, R0 ;  /* 0x00000017ff177819 */ /* 0x000fe40000011600 */
[----:B------:R-:W-:Y:S02]  /*1060*/  LOP3.LUT R18, R18, 0xff, RZ, 0xc0, !PT ;  /* 0x000000ff12127812 */ /* 0x000fe400078ec0ff */
[----:B------:R-:W-:Y:S02]  /*1070*/  LOP3.LUT R23, R23, 0xff, RZ, 0xc0, !PT ;  /* 0x000000ff17177812 */ /* 0x000fe400078ec0ff */
[----:B------:R-:W-:Y:S02]  /*1080*/  IADD3 R21, PT, PT, R18, -0x1, RZ ;  /* 0xffffffff12157810 */ /* 0x000fe40007ffe0ff */
[----:B------:R-:W-:-:S02]  /*1090*/  IADD3 R22, PT, PT, R23, -0x1, RZ ;  /* 0xffffffff17167810 */ /* 0x000fc40007ffe0ff */
[----:B------:R-:W-:-:S04]  /*10a0*/  ISETP.GT.U32.AND P0, PT, R21, 0xfd, PT ;  /* 0x000000fd1500780c */ /* 0x000fc80003f04070 */
[----:B------:R-:W-:-:S13]  /*10b0*/  ISETP.GT.U32.OR P0, PT, R22, 0xfd, P0 ;  /* 0x000000fd1600780c */ /* 0x000fda0000704470 */
[----:B------:R-:W-:Y:S01]  /*10c0*/  @!P0 MOV R19, RZ ;  /* 0x000000ff00138202 */ /* 0x000fe20000000f00 */
[----:B------:R-:W-:Y:S06]  /*10d0*/  @!P0 BRA `(.L_x_12) ;  /* 0x00000000005c8947 */ /* 0x000fec0003800000 */
[----:B------:R-:W-:Y:S02]  /*10e0*/  FSETP.GTU.FTZ.AND P0, PT, |R0|, +INF , PT ;  /* 0x7f8000000000780b */ /* 0x000fe40003f1c200 */
[----:B------:R-:W-:-:S04]  /*10f0*/  FSETP.GTU.FTZ.AND P1, PT, |R26|, +INF , PT ;  /* 0x7f8000001a00780b */ /* 0x000fc80003f3c200 */
[----:B------:R-:W-:-:S13]  /*1100*/  PLOP3.LUT P0, PT, P0, P1, PT, 0xf8, 0x8f ;  /* 0x00000000008f781c */ /* 0x000fda0000703f70 */
[----:B------:R-:W-:Y:S05]  /*1110*/  @P0 BRA `(.L_x_13) ;  /* 0x0000000400440947 */ /* 0x000fea0003800000 */
[----:B------:R-:W-:-:S13]  /*1120*/  LOP3.LUT P0, RZ, R29, 0x7fffffff, R0, 0xc8, !PT ;  /* 0x7fffffff1dff7812 */ /* 0x000fda000780c800 */
[----:B------:R-:W-:Y:S05]  /*1130*/  @!P0 BRA `(.L_x_14) ;  /* 0x0000000400348947 */ /* 0x000fea0003800000 */
[----:B------:R-:W-:Y:S02]  /*1140*/  FSETP.NEU.FTZ.AND P3, PT, |R0|, +INF , PT ;  /* 0x7f8000000000780b */ /* 0x000fe40003f7d200 */
[----:B------:R-:W-:Y:S02]  /*1150*/  FSETP.NEU.FTZ.AND P1, PT, |R26|, +INF , PT ;  /* 0x7f8000001a00780b */ /* 0x000fe40003f3d200 */
[----:B------:R-:W-:-:S11]  /*1160*/  FSETP.NEU.FTZ.AND P0, PT, |R0|, +INF , PT ;  /* 0x7f8000000000780b */ /* 0x000fd60003f1d200 */
[----:B------:R-:W-:Y:S05]  /*1170*/  @!P1 BRA !P3, `(.L_x_14) ;  /* 0x0000000400249947 */ /* 0x000fea0005800000 */
[----:B------:R-:W-:-:S04]  /*1180*/  LOP3.LUT P3, RZ, R0, 0x7fffffff, RZ, 0xc0, !PT ;  /* 0x7fffffff00ff7812 */ /* 0x000fc8000786c0ff */
[----:B------:R-:W-:-:S13]  /*1190*/  PLOP3.LUT P1, PT, P1, P3, PT, 0x2f, 0xf2 ;  /* 0x0000000000f2781c */ /* 0x000fda0000f26577 */
[----:B------:R-:W-:Y:S05]  /*11a0*/  @P1 BRA `(.L_x_15) ;  /* 0x0000000400101947 */ /* 0x000fea0003800000 */
[----:B------:R-:W-:-:S04]  /*11b0*/  LOP3.LUT P1, RZ, R29, 0x7fffffff, RZ, 0xc0, !PT ;  /* 0x7fffffff1dff7812 */ /* 0x000fc8000782c0ff */
[----:B------:R-:W-:-:S13]  /*11c0*/  PLOP3.LUT P0, PT, P0, P1, PT, 0x2f, 0xf2 ;  /* 0x0000000000f2781c */ /* 0x000fda0000702577 */
[----:B------:R-:W-:Y:S05]  /*11d0*/  @P0 BRA `(.L_x_16) ;  /* 0x0000000000f80947 */ /* 0x000fea0003800000 */
[----:B------:R-:W-:Y:S02]  /*11e0*/  ISETP.GE.AND P0, PT, R22, RZ, PT ;  /* 0x000000ff1600720c */ /* 0x000fe40003f06270 */
[----:B------:R-:W-:-:S11]  /*11f0*/  ISETP.GE.AND P1, PT, R21, RZ, PT ;  /* 0x000000ff1500720c */ /* 0x000fd60003f26270 */
[----:B------:R-:W-:Y:S01]  /*1200*/  @P0 MOV R19, RZ ;  /* 0x000000ff00130202 */ /* 0x000fe20000000f00 */
[----:B------:R-:W-:Y:S01]  /*1210*/  @!P0 FFMA R0, R0, 1.84467440737095516160e+19, RZ ;  /* 0x5f80000000008823 */ /* 0x000fe200000000ff */
[----:B------:R-:W-:Y:S01]  /*1220*/  @!P0 MOV R19, 0xffffffc0 ;  /* 0xffffffc000138802 */ /* 0x000fe20000000f00 */
[----:B------:R-:W-:-:S04]  /*1230*/  @!P1 FFMA R29, R26, 1.84467440737095516160e+19, RZ ;  /* 0x5f8000001a1d9823 */ /* 0x000fc800000000ff */
[----:B------:R-:W-:-:S07]  /*1240*/  @!P1 VIADD R19, R19, 0x40 ;  /* 0x0000004013139836 */ /* 0x000fce0000000000 */
.L_x_12:
[----:B------:R-:W-:Y:S02]  /*1250*/  LEA R28, R18, 0xc0800000, 0x17 ;  /* 0xc0800000121c7811 */ /* 0x000fe400078eb8ff */
[----:B------:R-:W-:Y:S02]  /*1260*/  IADD3 R23, PT, PT, R23, -0x7f, RZ ;  /* 0xffffff8117177810 */ /* 0x000fe40007ffe0ff */
[----:B------:R-:W-:-:S03]  /*1270*/  IADD3 R28, PT, PT, -R28, R29, RZ ;  /* 0x0000001d1c1c7210 */ /* 0x000fc60007ffe1ff */
[----:B------:R-:W-:Y:S01]  /*1280*/  IMAD R0, R23, -0x800000, R0 ;  /* 0xff80000017007824 */ /* 0x000fe200078e0200 */
[----:B------:R-:W0:Y:S01]  /*1290*/  MUFU.RCP R22, R28 ;  /* 0x0000001c00167308 */ /* 0x000e220000001000 */
[----:B------:R-:W-:-:S04]  /*12a0*/  FADD.FTZ R21, -R28, -RZ ;  /* 0x800000ff1c157221 */ /* 0x000fc80000010100 */
[----:B0-----:R-:W-:-:S04]  /*12b0*/  FFMA R29, R22, R21, 1 ;  /* 0x3f800000161d7423 */ /* 0x001fc80000000015 */
[----:B------:R-:W-:-:S04]  /*12c0*/  FFMA R29, R22, R29, R22 ;  /* 0x0000001d161d7223 */ /* 0x000fc80000000016 */
[----:B------:R-:W-:-:S04]  /*12d0*/  FFMA R22, R0, R29, RZ ;  /* 0x0000001d00167223 */ /* 0x000fc800000000ff */
[----:B------:R-:W-:-:S04]  /*12e0*/  FFMA R24, R21, R22, R0 ;  /* 0x0000001615187223 */ /* 0x000fc80000000000 */
[----:B------:R-:W-:Y:S01]  /*12f0*/  FFMA R24, R29, R24, R22 ;  /* 0x000000181d187223 */ /* 0x000fe20000000016 */
[----:B------:R-:W-:-:S03]  /*1300*/  IADD3 R22, PT, PT, R23, 0x7f, -R18 ;  /* 0x0000007f17167810 */ /* 0x000fc60007ffe812 */
[----:B------:R-:W-:Y:S01]  /*1310*/  FFMA R21, R21, R24, R0 ;  /* 0x0000001815157223 */ /* 0x000fe20000000000 */
[----:B------:R-:W-:-:S03]  /*1320*/  IADD3 R19, PT, PT, R22, R19, RZ ;  /* 0x0000001316137210 */ /* 0x000fc60007ffe0ff */
[----:B------:R-:W-:-:S05]  /*1330*/  FFMA R0, R29, R21, R24 ;  /* 0x000000151d007223 */ /* 0x000fca0000000018 */
[----:B------:R-:W-:-:S04]  /*1340*/  SHF.R.U32.HI R18, RZ, 0x17, R0 ;  /* 0x00000017ff127819 */ /* 0x000fc80000011600 */
[----:B------:R-:W-:-:S05]  /*1350*/  LOP3.LUT R18, R18, 0xff, RZ, 0xc0, !PT ;  /* 0x000000ff12127812 */ /* 0x000fca00078ec0ff */
[----:B------:R-:W-:-:S05]  /*1360*/  IMAD.IADD R18, R18, 0x1, R19 ;  /* 0x0000000112127824 */ /* 0x000fca00078e0213 */
[----:B------:R-:W-:-:S04]  /*1370*/  IADD3 R22, PT, PT, R18, -0x1, RZ ;  /* 0xffffffff12167810 */ /* 0x000fc80007ffe0ff */
[----:B------:R-:W-:-:S13]  /*1380*/  ISETP.GE.U32.AND P0, PT, R22, 0xfe, PT ;  /* 0x000000fe1600780c */ /* 0x000fda0003f06070 */
[----:B------:R-:W-:Y:S05]  /*1390*/  @!P0 BRA `(.L_x_17) ;  /* 0x0000000000808947 */ /* 0x000fea0003800000 */
[----:B------:R-:W-:-:S13]  /*13a0*/  ISETP.GT.AND P0, PT, R18, 0xfe, PT ;  /* 0x000000fe1200780c */ /* 0x000fda0003f04270 */
[----:B------:R-:W-:Y:S05]  /*13b0*/  @P0 BRA `(.L_x_18) ;  /* 0x00000000006c0947 */ /* 0x000fea0003800000 */
[----:B------:R-:W-:-:S13]  /*13c0*/  ISETP.GE.AND P0, PT, R18, 0x1, PT ;  /* 0x000000011200780c */ /* 0x000fda0003f06270 */
[----:B------:R-:W-:Y:S05]  /*13d0*/  @P0 BRA `(.L_x_19) ;  /* 0x0000000000980947 */ /* 0x000fea0003800000 */
[----:B------:R-:W-:Y:S02]  /*13e0*/  ISETP.GE.AND P0, PT, R18, -0x18, PT ;  /* 0xffffffe81200780c */ /* 0x000fe40003f06270 */
[----:B------:R-:W-:-:S11]  /*13f0*/  LOP3.LUT R0, R0, 0x80000000, RZ, 0xc0, !PT ;  /* 0x8000000000007812 */ /* 0x000fd600078ec0ff */
[----:B------:R-:W-:Y:S05]  /*1400*/  @!P0 BRA `(.L_x_19) ;  /* 0x00000000008c8947 */ /* 0x000fea0003800000 */
[CCC-:B------:R-:W-:Y:S01]  /*1410*/  FFMA.RZ R19, R29.reuse, R21.reuse, R24.reuse ;  /* 0x000000151d137223 */ /* 0x1c0fe2000000c018 */
[CCC-:B------:R-:W-:Y:S01]  /*1420*/  FFMA.RP R22, R29.reuse, R21.reuse, R24.reuse ;  /* 0x000000151d167223 */ /* 0x1c0fe20000008018 */
[----:B------:R-:W-:Y:S01]  /*1430*/  FFMA.RM R29, R29, R21, R24 ;  /* 0x000000151d1d7223 */ /* 0x000fe20000004018 */
[C---:B------:R-:W-:Y:S02]  /*1440*/  IADD3 R21, PT, PT, R18.reuse, 0x20, RZ ;  /* 0x0000002012157810 */ /* 0x040fe40007ffe0ff */
[----:B------:R-:W-:Y:S02]  /*1450*/  LOP3.LUT R19, R19, 0x7fffff, RZ, 0xc0, !PT ;  /* 0x007fffff13137812 */ /* 0x000fe400078ec0ff */
[C---:B------:R-:W-:Y:S02]  /*1460*/  ISETP.NE.AND P3, PT, R18.reuse, RZ, PT ;  /* 0x000000ff1200720c */ /* 0x040fe40003f65270 */
[----:B------:R-:W-:Y:S02]  /*1470*/  LOP3.LUT R24, R19, 0x800000, RZ, 0xfc, !PT ;  /* 0x0080000013187812 */ /* 0x000fe400078efcff */
[----:B------:R-:W-:-:S02]  /*1480*/  ISETP.NE.AND P1, PT, R18, RZ, PT ;  /* 0x000000ff1200720c */ /* 0x000fc40003f25270 */
[----:B------:R-:W-:Y:S02]  /*1490*/  IADD3 R18, PT, PT, -R18, RZ, RZ ;  /* 0x000000ff12127210 */ /* 0x000fe40007ffe1ff */
[----:B------:R-:W-:Y:S02]  /*14a0*/  SHF.L.U32 R21, R24, R21, RZ ;  /* 0x0000001518157219 */ /* 0x000fe400000006ff */
[----:B------:R-:W-:Y:S02]  /*14b0*/  FSETP.NEU.FTZ.AND P0, PT, R22, R29, PT ;  /* 0x0000001d1600720b */ /* 0x000fe40003f1d000 */
[----:B------:R-:W-:Y:S02]  /*14c0*/  SEL R19, R18, RZ, P3 ;  /* 0x000000ff12137207 */ /* 0x000fe40001800000 */
[----:B------:R-:W-:Y:S02]  /*14d0*/  ISETP.NE.AND P1, PT, R21, RZ, P1 ;  /* 0x000000ff1500720c */ /* 0x000fe40000f25270 */
[----:B------:R-:W-:-:S02]  /*14e0*/  SHF.R.U32.HI R24, RZ, R19, R24 ;  /* 0x00000013ff187219 */ /* 0x000fc40000011618 */
[----:B------:R-:W-:Y:S02]  /*14f0*/  PLOP3.LUT P0, PT, P0, P1, PT, 0xf8, 0x8f ;  /* 0x00000000008f781c */ /* 0x000fe40000703f70 */
[----:B------:R-:W-:Y:S02]  /*1500*/  SHF.R.U32.HI R18, RZ, 0x1, R24 ;  /* 0x00000001ff127819 */ /* 0x000fe40000011618 */
[----:B------:R-:W-:-:S04]  /*1510*/  SEL R19, RZ, 0x1, !P0 ;  /* 0x00000001ff137807 */ /* 0x000fc80004000000 */
[----:B------:R-:W-:-:S04]  /*1520*/  LOP3.LUT R19, R19, 0x1, R18, 0xf8, !PT ;  /* 0x0000000113137812 */ /* 0x000fc800078ef812 */
[----:B------:R-:W-:-:S05]  /*1530*/  LOP3.LUT R19, R19, R24, RZ, 0xc0, !PT ;  /* 0x0000001813137212 */ /* 0x000fca00078ec0ff */
[----:B------:R-:W-:-:S05]  /*1540*/  IMAD.IADD R19, R18, 0x1, R19 ;  /* 0x0000000112137824 */ /* 0x000fca00078e0213 */
[----:B------:R-:W-:Y:S01]  /*1550*/  LOP3.LUT R0, R19, R0, RZ, 0xfc, !PT ;  /* 0x0000000013007212 */ /* 0x000fe200078efcff */
[----:B------:R-:W-:Y:S06]  /*1560*/  BRA `(.L_x_19) ;  /* 0x0000000000347947 */ /* 0x000fec0003800000 */
.L_x_18:
[----:B------:R-:W-:-:S04]  /*1570*/  LOP3.LUT R0, R0, 0x80000000, RZ, 0xc0, !PT ;  /* 0x8000000000007812 */ /* 0x000fc800078ec0ff */
[----:B------:R-:W-:Y:S01]  /*1580*/  LOP3.LUT R0, R0, 0x7f800000, RZ, 0xfc, !PT ;  /* 0x7f80000000007812 */ /* 0x000fe200078efcff */
[----:B------:R-:W-:Y:S06]  /*1590*/  BRA `(.L_x_19) ;  /* 0x0000000000287947 */ /* 0x000fec0003800000 */
.L_x_17:
[----:B------:R-:W-:Y:S01]  /*15a0*/  LEA R0, R19, R0, 0x17 ;  /* 0x0000000013007211 */ /* 0x000fe200078eb8ff */
[----:B------:R-:W-:Y:S06]  /*15b0*/  BRA `(.L_x_19) ;  /* 0x0000000000207947 */ /* 0x000fec0003800000 */
.L_x_16:
[----:B------:R-:W-:-:S04]  /*15c0*/  LOP3.LUT R0, R29, 0x80000000, R0, 0x48, !PT ;  /* 0x800000001d007812 */ /* 0x000fc800078e4800 */
[----:B------:R-:W-:Y:S01]  /*15d0*/  LOP3.LUT R0, R0, 0x7f800000, RZ, 0xfc, !PT ;  /* 0x7f80000000007812 */ /* 0x000fe200078efcff */
[----:B------:R-:W-:Y:S06]  /*15e0*/  BRA `(.L_x_19) ;  /* 0x0000000000147947 */ /* 0x000fec0003800000 */
.L_x_15:
[----:B------:R-:W-:Y:S01]  /*15f0*/  LOP3.LUT R0, R29, 0x80000000, R0, 0x48, !PT ;  /* 0x800000001d007812 */ /* 0x000fe200078e4800 */
[----:B------:R-:W-:Y:S06]  /*1600*/  BRA `(.L_x_19) ;  /* 0x00000000000c7947 */ /* 0x000fec0003800000 */
.L_x_14:
[----:B------:R-:W0:Y:S01]  /*1610*/  MUFU.RSQ R0, -QNAN ;  /* 0xffc0000000007908 */ /* 0x000e220000001400 */
[----:B------:R-:W-:Y:S05]  /*1620*/  BRA `(.L_x_19) ;  /* 0x0000000000047947 */ /* 0x000fea0003800000 */
.L_x_13:
[----:B------:R-:W-:-:S07]  /*1630*/  FADD.FTZ R0, R0, R26 ;  /* 0x0000001a00007221 */ /* 0x000fce0000010000 */
.L_x_19:
[----:B------:R-:W-:Y:S01]  /*1640*/  HFMA2 R19, -RZ, RZ, 0, 0 ;  /* 0x00000000ff137431 */ /* 0x000fe200000001ff */
[----:B------:R-:W-:-:S04]  /*1650*/  MOV R18, R12 ;  /* 0x0000000c00127202 */ /* 0x000fc80000000f00 */
[----:B0-----:R-:W-:Y:S05]  /*1660*/  RET.REL.NODEC R18 `(_Z10calcForcesP6float3S0_Pff) ;  /* 0xffffffe812647950 */ /* 0x001fea0003c3ffff */
.L_x_20:
[----:B------:R-:W-:-:S00]  /*1670*/  BRA `(.L_x_20) ;  /* 0xfffffffc00fc7947 */ /* 0x000fc0000383ffff */
[----:B------:R-:W-:-:S00]  /*1680*/  NOP ;  /* 0x0000000000007918 */ /* 0x000fc00000000000 */
[----:B------:R-:W-:-:S00]  /*1690*/  NOP ;  /* 0x0000000000007918 */ /* 0x000fc00000000000 */
[----:B------:R-:W-:-:S00]  /*16a0*/  NOP ;  /* 0x0000000000007918 */ /* 0x000fc00000000000 */
[----:B------:R-:W-:-:S00]  /*16b0*/  NOP ;  /* 0x0000000000007918 */ /* 0x000fc00000000000 */
[----:B------:R-:W-:-:S00]  /*16c0*/  NOP ;  /* 0x0000000000007918 */ /* 0x000fc00000000000 */
[----:B------:R-:W-:-:S00]  /*16d0*/  NOP ;  /* 0x0000000000007918 */ /* 0x000fc00000000000 */
[----:B------:R-:W-:-:S00]  /*16e0*/  NOP ;  /* 0x0000000000007918 */ /* 0x000fc00000000000 */
[----:B------:R-:W-:-:S00]  /*16f0*/  NOP ;  /* 0x0000000000007918 */ /* 0x000fc00000000000 */
.L_x_55:


//--------------------- .text._Z9thirdStepP6float3S0_S0_fPff --------------------------
	.section	.text._Z9thirdStepP6float3S0_S0_fPff,"ax",@progbits
	.align	128
        .global         _Z9thirdStepP6float3S0_S0_fPff
        .type           _Z9thirdStepP6float3S0_S0_fPff,@function
        .size           _Z9thirdStepP6float3S0_S0_fPff,(.L_x_60 - _Z9thirdStepP6float3S0_S0_fPff)
        .other          _Z9thirdStepP6float3S0_S0_fPff,@"STO_CUDA_ENTRY STV_DEFAULT"
_Z9thirdStepP6float3S0_S0_fPff:
.text._Z9thirdStepP6float3S0_S0_fPff:
[----:B------:R-:W-:Y:S01]  /*0000*/  LDC R1, c[0x0][0x37c] ;  /* 0x0000df00ff017b82 */ /* 0x000fe20000000800 */
[----:B------:R-:W0:Y:S01]  /*0010*/  LDCU.128 UR12, c[0x0][0x380] ;  /* 0x00007000ff0c77ac */ /* 0x000e220008000c00 */
[----:B------:R-:W1:Y:S01]  /*0020*/  LDCU UR16, c[0x0][0x3a8] ;  /* 0x00007500ff1077ac */ /* 0x000e620008000800 */
[----:B------:R-:W2:Y:S01]  /*0030*/  LDCU.64 UR8, c[0x0][0x3a0] ;  /* 0x00007400ff0877ac */ /* 0x000ea20008000a00 */
[----:B------:R-:W3:Y:S01]  /*0040*/  LDCU.64 UR6, c[0x0][0x390] ;  /* 0x00007200ff0677ac */ /* 0x000ee20008000a00 */
[----:B0-----:R-:W-:Y:S02]  /*0050*/  UIADD3 UR10, UP0, UPT, UR14, 0xc, URZ ;  /* 0x0000000c0e0a7890 */ /* 0x001fe4000ff1e0ff */
[----:B------:R-:W-:Y:S01]  /*0060*/  UIADD3 UR4, UP2, UPT, UR12, 0xc, URZ ;  /* 0x0000000c0c047890 */ /* 0x000fe2000ff5e0ff */
[----:B-1----:R-:W0:Y:S01]  /*0070*/  F2F.F64.F32 R2, UR16 ;  /* 0x0000001000027d10 */ /* 0x002e220008201800 */
[----:B------:R-:W-:Y:S02]  /*0080*/  UIADD3.X UR11, UPT, UPT, URZ, UR15, URZ, UP0, !UPT ;  /* 0x0000000fff0b7290 */ /* 0x000fe400087fe4ff */
[----:B------:R-:W-:Y:S01]  /*0090*/  MOV R8, UR10 ;  /* 0x0000000a00087c02 */ /* 0x000fe20008000f00 */
[----:B------:R-:W-:Y:S01]  /*00a0*/  UIADD3.X UR5, UPT, UPT, URZ, UR13, URZ, UP2, !UPT ;  /* 0x0000000dff057290 */ /* 0x000fe200097fe4ff */
[----:B------:R-:W-:Y:S01]  /*00b0*/  MOV R14, UR4 ;  /* 0x00000004000e7c02 */ /* 0x000fe20008000f00 */
[----:B--2---:R-:W-:Y:S01]  /*00c0*/  UIADD3 UR8, UP1, UPT, UR8, 0x4, URZ ;  /* 0x0000000408087890 */ /* 0x004fe2000ff3e0ff */
[----:B------:R-:W-:Y:S01]  /*00d0*/  IMAD.U32 R9, RZ, RZ, UR11 ;  /* 0x0000000bff097e24 */ /* 0x000fe2000f8e00ff */
[----:B---3--:R-:W-:-:S02]  /*00e0*/  UIADD3 UR6, UP0, UPT, UR6, 0xc, URZ ;  /* 0x0000000c06067890 */ /* 0x008fc4000ff1e0ff */
[----:B------:R-:W-:Y:S01]  /*00f0*/  IMAD.U32 R7, RZ, RZ, UR5 ;  /* 0x00000005ff077e24 */ /* 0x000fe2000f8e00ff */
[----:B------:R-:W-:Y:S01]  /*0100*/  UIADD3.X UR9, UPT, UPT, URZ, UR9, URZ, UP1, !UPT ;  /* 0x00000009ff097290 */ /* 0x000fe20008ffe4ff */
[----:B------:R-:W-:Y:S01]  /*0110*/  MOV R0, UR8 ;  /* 0x0000000800007c02 */ /* 0x000fe20008000f00 */
[----:B------:R-:W-:Y:S01]  /*0120*/  UIADD3.X UR7, UPT, UPT, URZ, UR7, URZ, UP0, !UPT ;  /* 0x00000007ff077290 */ /* 0x000fe200087fe4ff */
[----:B------:R-:W-:Y:S01]  /*0130*/  MOV R4, UR6 ;  /* 0x0000000600047c02 */ /* 0x000fe20008000f00 */
[----:B------:R-:W1:Y:S02]  /*0140*/  LDCU.64 UR12, c[0x0][0x358] ;  /* 0x00006b00ff0c77ac */ /* 0x000e640008000a00 */
[----:B------:R-:W-:Y:S02]  /*0150*/  MOV R11, UR9 ;  /* 0x00000009000b7c02 */ /* 0x000fe40008000f00 */
[----:B------:R-:W-:Y:S01]  /*0160*/  MOV R5, UR7 ;  /* 0x0000000700057c02 */ /* 0x000fe20008000f00 */
[----:B0-----:R-:W-:-:S06]  /*0170*/  UMOV UR4, URZ ;  /* 0x000000ff00047c82 */ /* 0x001fcc0008000000 */
.L_x_21:
[----:B-12---:R-:W2:Y:S04]  /*0180*/  LDG.E R10, desc[UR12][R8.64+-0xc] ;  /* 0xfffff40c080a7981 */ /* 0x006ea8000c1e1900 */
[----:B------:R-:W2:Y:S01]  /*0190*/  LDG.E R13, desc[UR12][R4.64+-0xc] ;  /* 0xfffff40c040d7981 */ /* 0x000ea2000c1e1900 */
[----:B------:R-:W-:-:S05]  /*01a0*/  MOV R6, R14 ;  /* 0x0000000e00067202 */ /* 0x000fca0000000f00 */
[----:B------:R-:W3:Y:S04]  /*01b0*/  LDG.E R18, desc[UR12][R6.64+-0xc] ;  /* 0xfffff40c06127981 */ /* 0x000ee8000c1e1900 */
[----:B------:R-:W4:Y:S01]  /*01c0*/  LDG.E R20, desc[UR12][R6.64+-0x8] ;  /* 0xfffff80c06147981 */ /* 0x000f22000c1e1900 */
[----:B--2---:R-:W-:-:S04]  /*01d0*/  FADD R10, R10, R13 ;  /* 0x0000000d0a0a7221 */ /* 0x004fc80000000000 */
[----:B------:R-:W0:Y:S08]  /*01e0*/  F2F.F64.F32 R12, R10 ;  /* 0x0000000a000c7310 */ /* 0x000e300000201800 */
[----:B---3--:R1:W2:Y:S01]  /*01f0*/  F2F.F64.F32 R14, R18 ;  /* 0x00000012000e7310 */ /* 0x0082a20000201800 */
[----:B0-----:R-:W-:-:S07]  /*0200*/  DMUL R12, R12, 0.5 ;  /* 0x3fe000000c0c7828 */ /* 0x001fce0000000000 */
[----:B----4-:R-:W-:Y:S01]  /*0210*/  F2F.F64.F32 R16, R20 ;  /* 0x0000001400107310 */ /* 0x010fe20000201800 */
[----:B-1----:R-:W3:Y:S01]  /*0220*/  LDG.E R18, desc[UR12][R6.64+-0x4] ;  /* 0xfffffc0c06127981 */ /* 0x002ee2000c1e1900 */
[----:B--2---:R-:W-:-:S10]  /*0230*/  DFMA R12, R2, R12, R14 ;  /* 0x0000000c020c722b */ /* 0x004fd4000000000e */
[----:B------:R-:W0:Y:S02]  /*0240*/  F2F.F32.F64 R13, R12 ;  /* 0x0000000c000d7310 */ /* 0x000e240000301000 */
[----:B0-----:R0:W-:Y:S04]  /*0250*/  STG.E desc[UR12][R6.64+-0xc], R13 ;  /* 0xfffff40d06007986 */ /* 0x0011e8000c10190c */
[----:B------:R-:W2:Y:S04]  /*0260*/  LDG.E R14, desc[UR12][R8.64+-0x8] ;  /* 0xfffff80c080e7981 */ /* 0x000ea8000c1e1900 */
[----:B------:R-:W2:Y:S02]  /*0270*/  LDG.E R15, desc[UR12][R4.64+-0x8] ;  /* 0xfffff80c040f7981 */ /* 0x000ea4000c1e1900 */
[----:B--2---:R-:W-:-:S04]  /*0280*/  FADD R19, R14, R15 ;  /* 0x0000000f0e137221 */ /* 0x004fc80000000000 */
[----:B------:R-:W1:Y:S02]  /*0290*/  F2F.F64.F32 R14, R19 ;  /* 0x00000013000e7310 */ /* 0x000e640000201800 */
[----:B-1----:R-:W-:-:S08]  /*02a0*/  DMUL R14, R14, 0.5 ;  /* 0x3fe000000e0e7828 */ /* 0x002fd00000000000 */
[----:B------:R-:W-:-:S10]  /*02b0*/  DFMA R14, R2, R14, R16 ;  /* 0x0000000e020e722b */ /* 0x000fd40000000010 */
[----:B------:R-:W1:Y:S02]  /*02c0*/  F2F.F32.F64 R15, R14 ;  /* 0x0000000e000f7310 */ /* 0x000e640000301000 */
[----:B-1----:R1:W-:Y:S04]  /*02d0*/  STG.E desc[UR12][R6.64+-0x8], R15 ;  /* 0xfffff80f06007986 */ /* 0x0023e8000c10190c */
[----:B------:R-:W2:Y:S04]  /*02e0*/  LDG.E R10, desc[UR12][R8.64+-0x4] ;  /* 0xfffffc0c080a7981 */ /* 0x000ea8000c1e1900 */
[----:B------:R-:W2:Y:S01]  /*02f0*/  LDG.E R17, desc[UR12][R4.64+-0x4] ;  /* 0xfffffc0c04117981 */ /* 0x000ea2000c1e1900 */
[----:B---3--:R-:W-:Y:S01]  /*0300*/  F2F.F64.F32 R18, R18 ;  /* 0x0000001200127310 */ /* 0x008fe20000201800 */
[----:B------:R-:W-:-:S04]  /*0310*/  FMUL R12, R15, R15 ;  /* 0x0000000f0f0c7220 */ /* 0x000fc80000400000 */
[----:B------:R-:W-:Y:S01]  /*0320*/  FFMA R12, R13, R13, R12 ;  /* 0x0000000d0d0c7223 */ /* 0x000fe2000000000c */
[----:B0-----:R-:W-:Y:S01]  /*0330*/  MOV R13, R11 ;  /* 0x0000000b000d7202 */ /* 0x001fe20000000f00 */
[----:B--2---:R-:W-:-:S04]  /*0340*/  FADD R10, R10, R17 ;  /* 0x000000110a0a7221 */ /* 0x004fc80000000000 */
[----:B------:R-:W0:Y:S02]  /*0350*/  F2F.F64.F32 R16, R10 ;  /* 0x0000000a00107310 */ /* 0x000e240000201800 */
[----:B0-----:R-:W-:-:S08]  /*0360*/  DMUL R16, R16, 0.5 ;  /* 0x3fe0000010107828 */ /* 0x001fd00000000000 */
[----:B------:R-:W-:-:S10]  /*0370*/  DFMA R16, R2, R16, R18 ;  /* 0x000000100210722b */ /* 0x000fd40000000012 */
[----:B------:R-:W0:Y:S02]  /*0380*/  F2F.F32.F64 R17, R16 ;  /* 0x0000001000117310 */ /* 0x000e240000301000 */
[----:B0-----:R-:W-:Y:S01]  /*0390*/  FFMA R19, R17, R17, R12 ;  /* 0x0000001111137223 */ /* 0x001fe2000000000c */
[----:B------:R-:W-:Y:S01]  /*03a0*/  MOV R12, R0 ;  /* 0x00000000000c7202 */ /* 0x000fe20000000f00 */
[----:B------:R0:W-:Y:S04]  /*03b0*/  STG.E desc[UR12][R6.64+-0x4], R17 ;  /* 0xfffffc1106007986 */ /* 0x0001e8000c10190c */
[----:B------:R2:W-:Y:S04]  /*03c0*/  STG.E desc[UR12][R12.64+-0x4], R19 ;  /* 0xfffffc130c007986 */ /* 0x0005e8000c10190c */
[----:B------:R-:W3:Y:S04]  /*03d0*/  LDG.E R0, desc[UR12][R8.64] ;  /* 0x0000000c08007981 */ /* 0x000ee8000c1e1900 */
[----:B------:R-:W3:Y:S04]  /*03e0*/  LDG.E R11, desc[UR12][R4.64] ;  /* 0x0000000c040b7981 */ /* 0x000ee8000c1e1900 */
[----:B------:R-:W1:Y:S04]  /*03f0*/  LDG.E R18, desc[UR12][R6.64] ;  /* 0x0000000c06127981 */ /* 0x000e68000c1e1900 */
[----:B------:R-:W0:Y:S01]  /*0400*/  LDG.E R20, desc[UR12][R6.64+0x4] ;  /* 0x0000040c06147981 */ /* 0x000e22000c1e1900 */
[----:B---3--:R-:W-:-:S04]  /*0410*/  FADD R0, R0, R11 ;  /* 0x0000000b00007221 */ /* 0x008fc80000000000 */
[----:B------:R-:W3:Y:S08]  /*0420*/  F2F.F64.F32 R10, R0 ;  /* 0x00000000000a7310 */ /* 0x000ef00000201800 */
[----:B-1----:R1:W4:Y:S01]  /*0430*/  F2F.F64.F32 R14, R18 ;  /* 0x00000012000e7310 */ /* 0x0023220000201800 */
[----:B---3--:R-:W-:-:S07]  /*0440*/  DMUL R10, R10, 0.5 ;  /* 0x3fe000000a0a7828 */ /* 0x008fce0000000000 */
[----:B0-----:R-:W-:Y:S01]  /*0450*/  F2F.F64.F32 R16, R20 ;  /* 0x0000001400107310 */ /* 0x001fe20000201800 */
[----:B-1----:R-:W3:Y:S01]  /*0460*/  LDG.E R18, desc[UR12][R6.64+0x8] ;  /* 0x0000080c06127981 */ /* 0x002ee2000c1e1900 */
[----:B----4-:R-:W-:-:S10]  /*0470*/  DFMA R10, R2, R10, R14 ;  /* 0x0000000a020a722b */ /* 0x010fd4000000000e */
[----:B------:R-:W0:Y:S02]  /*0480*/  F2F.F32.F64 R11, R10 ;  /* 0x0000000a000b7310 */ /* 0x000e240000301000 */
[----:B0-----:R-:W-:Y:S04]  /*0490*/  STG.E desc[UR12][R6.64], R11 ;  /* 0x0000000b06007986 */ /* 0x001fe8000c10190c */
[----:B------:R-:W2:Y:S04]  /*04a0*/  LDG.E R14, desc[UR12][R8.64+0x4] ;  /* 0x0000040c080e7981 */ /* 0x000ea8000c1e1900 */
[----:B------:R-:W2:Y:S02]  /*04b0*/  LDG.E R15, desc[UR12][R4.64+0x4] ;  /* 0x0000040c040f7981 */ /* 0x000ea4000c1e1900 */
[----:B--2---:R-:W-:-:S04]  /*04c0*/  FADD R19, R14, R15 ;  /* 0x0000000f0e137221 */ /* 0x004fc80000000000 */
[----:B------:R-:W0:Y:S02]  /*04d0*/  F2F.F64.F32 R14, R19 ;  /* 0x00000013000e7310 */ /* 0x000e240000201800 */
[----:B0-----:R-:W-:-:S08]  /*04e0*/  DMUL R14, R14, 0.5 ;  /* 0x3fe000000e0e7828 */ /* 0x001fd00000000000 */
[----:B------:R-:W-:-:S10]  /*04f0*/  DFMA R14, R2, R14, R16 ;  /* 0x0000000e020e722b */ /* 0x000fd40000000010 */
[----:B------:R-:W0:Y:S02]  /*0500*/  F2F.F32.F64 R15, R14 ;  /* 0x0000000e000f7310 */ /* 0x000e240000301000 */
[----:B0-----:R0:W-:Y:S04]  /*0510*/  STG.E desc[UR12][R6.64+0x4], R15 ;  /* 0x0000040f06007986 */ /* 0x0011e8000c10190c */
[----:B------:R1:W2:Y:S04]  /*0520*/  LDG.E R0, desc[UR12][R8.64+0x8] ;  /* 0x0000080c08007981 */ /* 0x0002a8000c1e1900 */
[----:B------:R4:W2:Y:S01]  /*0530*/  LDG.E R17, desc[UR12][R4.64+0x8] ;  /* 0x0000080c04117981 */ /* 0x0008a2000c1e1900 */
[----:B---3--:R-:W-:Y:S01]  /*0540*/  F2F.F64.F32 R18, R18 ;  /* 0x0000001200127310 */ /* 0x008fe20000201800 */
[----:B------:R-:W-:-:S04]  /*0550*/  FMUL R10, R15, R15 ;  /* 0x0000000f0f0a7220 */ /* 0x000fc80000400000 */
[----:B------:R-:W-:Y:S01]  /*0560*/  FFMA R10, R11, R11, R10 ;  /* 0x0000000b0b0a7223 */ /* 0x000fe2000000000a */
[----:B------:R-:W-:-:S04]  /*0570*/  UIADD3 UR4, UPT, UPT, UR4, 0x2, URZ ;  /* 0x0000000204047890 */ /* 0x000fc8000fffe0ff */
[----:B------:R-:W-:Y:S01]  /*0580*/  UISETP.NE.AND UP0, UPT, UR4, 0x100, UPT ;  /* 0x000001000400788c */ /* 0x000fe2000bf05270 */
[----:B-1----:R-:W-:Y:S02]  /*0590*/  IADD3 R8, P0, PT, R8, 0x18, RZ ;  /* 0x0000001808087810 */ /* 0x002fe40007f1e0ff */
[----:B----4-:R-:W-:Y:S02]  /*05a0*/  IADD3 R4, P2, PT, R4, 0x18, RZ ;  /* 0x0000001804047810 */ /* 0x010fe40007f5e0ff */
[----:B------:R-:W-:Y:S01]  /*05b0*/  IADD3 R14, P3, PT, R6, 0x18, RZ ;  /* 0x00000018060e7810 */ /* 0x000fe20007f7e0ff */
[----:B------:R-:W-:Y:S01]  /*05c0*/  IMAD.X R9, RZ, RZ, R9, P0 ;  /* 0x000000ffff097224 */ /* 0x000fe200000e0609 */
[----:B------:R-:W-:Y:S01]  /*05d0*/  IADD3.X R5, PT, PT, RZ, R5, RZ, P2, !PT ;  /* 0x00000005ff057210 */ /* 0x000fe200017fe4ff */
[----:B--2---:R-:W-:-:S04]  /*05e0*/  FADD R0, R0, R17 ;  /* 0x0000001100007221 */ /* 0x004fc80000000000 */
[----:B------:R-:W1:Y:S02]  /*05f0*/  F2F.F64.F32 R16, R0 ;  /* 0x0000000000107310 */ /* 0x000e640000201800 */
[----:B-1----:R-:W-:-:S08]  /*0600*/  DMUL R16, R16, 0.5 ;  /* 0x3fe0000010107828 */ /* 0x002fd00000000000 */
[----:B------:R-:W-:-:S10]  /*0610*/  DFMA R16, R2, R16, R18 ;  /* 0x000000100210722b */ /* 0x000fd40000000012 */
[----:B------:R-:W0:Y:S02]  /*0620*/  F2F.F32.F64 R17, R16 ;  /* 0x0000001000117310 */ /* 0x000e240000301000 */
[----:B0-----:R-:W-:Y:S01]  /*0630*/  FFMA R15, R17, R17, R10 ;  /* 0x00000011110f7223 */ /* 0x001fe2000000000a */
[----:B------:R0:W-:Y:S04]  /*0640*/  STG.E desc[UR12][R6.64+0x8], R17 ;  /* 0x0000081106007986 */ /* 0x0001e8000c10190c */
[----:B------:R2:W-:Y:S01]  /*0650*/  STG.E desc[UR12][R12.64], R15 ;  /* 0x0000000f0c007986 */ /* 0x0005e2000c10190c */
[----:B------:R-:W-:-:S04]  /*0660*/  IADD3 R0, P1, PT, R12, 0x8, RZ ;  /* 0x000000080c007810 */ /* 0x000fc80007f3e0ff */
[----:B------:R-:W-:Y:S02]  /*0670*/  IADD3.X R11, PT, PT, RZ, R13, RZ, P1, !PT ;  /* 0x0000000dff0b7210 */ /* 0x000fe40000ffe4ff */
[----:B0-----:R-:W-:Y:S01]  /*0680*/  IADD3.X R7, PT, PT, RZ, R7, RZ, P3, !PT ;  /* 0x00000007ff077210 */ /* 0x001fe20001ffe4ff */
[----:B------:R-:W-:Y:S06]  /*0690*/  BRA.U UP0, `(.L_x_21) ;  /* 0xfffffff900b87547 */ /* 0x000fec000b83ffff */
[----:B------:R-:W-:Y:S05]  /*06a0*/  EXIT ;  /* 0x000000000000794d */ /* 0x000fea0003800000 */
.L_x_22:
        /* <DEDUP_REMOVED lines=13> */
.L_x_60:


//--------------------- .text._Z9firstStepP6float3S0_S0_S0_ff --------------------------
	.section	.text._Z9firstStepP6float3S0_S0_S0_ff,"ax",@progbits
	.align	128
        .global         _Z9firstStepP6float3S0_S0_S0_ff
        .type           _Z9firstStepP6float3S0_S0_S0_ff,@function
        .size           _Z9firstStepP6float3S0_S0_S0_ff,(.L_x_56 - _Z9firstStepP6float3S0_S0_S0_ff)
        .other          _Z9firstStepP6float3S0_S0_S0_ff,@"STO_CUDA_ENTRY STV_DEFAULT"
_Z9firstStepP6float3S0_S0_S0_ff:
.text._Z9firstStepP6float3S0_S0_S0_ff:
[----:B------:R-:W-:Y:S01]  /*0000*/  LDC R1, c[0x0][0x37c] ;  /* 0x0000df00ff017b82 */ /* 0x000fe20000000800 */
[----:B------:R-:W0:Y:S07]  /*0010*/  LDCU.128 UR8, c[0x0][0x380] ;  /* 0x00007000ff0877ac */ /* 0x000e2e0008000c00 */
[----:B------:R-:W1:Y:S01]  /*0020*/  LDC R2, c[0x0][0x3a0] ;  /* 0x0000e800ff027b82 */ /* 0x000e620000000800 */
[----:B------:R-:W2:Y:S01]  /*0030*/  LDCU UR18, c[0x0][0x3a4] ;  /* 0x00007480ff1277ac */ /* 0x000ea20008000800 */
[----:B------:R-:W3:Y:S06]  /*0040*/  LDCU.128 UR12, c[0x0][0x390] ;  /* 0x00007200ff0c77ac */ /* 0x000eec0008000c00 */
[----:B------:R-:W4:Y:S01]  /*0050*/  LDC.64 R8, c[0x0][0x3a0] ;  /* 0x0000e800ff087b82 */ /* 0x000f220000000a00 */
[----:B------:R-:W1:Y:S01]  /*0060*/  LDCU.64 UR16, c[0x0][0x358] ;  /* 0x00006b00ff1077ac */ /* 0x000e620008000a00 */
[----:B0-----:R-:W-:-:S02]  /*0070*/  UIADD3 UR10, UP0, UPT, UR10, 0xc, URZ ;  /* 0x0000000c0a0a7890 */ /* 0x001fc4000ff1e0ff */
[----:B------:R-:W-:Y:S01]  /*0080*/  UIADD3 UR6, UP1, UPT, UR8, 0xc, URZ ;  /* 0x0000000c08067890 */ /* 0x000fe2000ff3e0ff */
[----:B--2---:R-:W0:Y:S01]  /*0090*/  F2F.F64.F32 R10, UR18 ;  /* 0x00000012000a7d10 */ /* 0x004e220008201800 */
[----:B------:R-:W-:Y:S02]  /*00a0*/  UIADD3.X UR11, UPT, UPT, URZ, UR11, URZ, UP0, !UPT ;  /* 0x0000000bff0b7290 */ /* 0x000fe400087fe4ff */
[----:B------:R-:W-:Y:S01]  /*00b0*/  IMAD.U32 R14, RZ, RZ, UR10 ;  /* 0x0000000aff0e7e24 */ /* 0x000fe2000f8e00ff */
[----:B------:R-:W-:Y:S01]  /*00c0*/  UIADD3.X UR7, UPT, UPT, URZ, UR9, URZ, UP1, !UPT ;  /* 0x00000009ff077290 */ /* 0x000fe20008ffe4ff */
[----:B------:R-:W-:Y:S01]  /*00d0*/  IMAD.U32 R0, RZ, RZ, UR6 ;  /* 0x00000006ff007e24 */ /* 0x000fe2000f8e00ff */
[----:B---3--:R-:W-:Y:S02]  /*00e0*/  UIADD3 UR8, UP0, UPT, UR12, 0xc, URZ ;  /* 0x0000000c0c087890 */ /* 0x008fe4000ff1e0ff */
[----:B------:R-:W-:Y:S01]  /*00f0*/  UIADD3 UR4, UP1, UPT, UR14, 0xc, URZ ;  /* 0x0000000c0e047890 */ /* 0x000fe2000ff3e0ff */
[----:B------:R-:W-:Y:S01]  /*0100*/  IMAD.U32 R15, RZ, RZ, UR11 ;  /* 0x0000000bff0f7e24 */ /* 0x000fe2000f8e00ff */
[----:B------:R-:W-:Y:S01]  /*0110*/  UIADD3.X UR9, UPT, UPT, URZ, UR13, URZ, UP0, !UPT ;  /* 0x0000000dff097290 */ /* 0x000fe200087fe4ff */
[----:B------:R-:W-:Y:S01]  /*0120*/  IMAD.U32 R17, RZ, RZ, UR7 ;  /* 0x00000007ff117e24 */ /* 0x000fe2000f8e00ff */
[----:B------:R-:W-:Y:S01]  /*0130*/  UIADD3.X UR5, UPT, UPT, URZ, UR15, URZ, UP1, !UPT ;  /* 0x0000000fff057290 */ /* 0x000fe20008ffe4ff */
[----:B------:R-:W-:Y:S01]  /*0140*/  MOV R4, UR8 ;  /* 0x0000000800047c02 */ /* 0x000fe20008000f00 */
[----:B------:R-:W2:Y:S01]  /*0150*/  LDCU UR12, c[0x0][0x3a0] ;  /* 0x00007400ff0c77ac */ /* 0x000ea20008000800 */
[----:B------:R-:W-:-:S02]  /*0160*/  MOV R3, UR4 ;  /* 0x0000000400037c02 */ /* 0x000fc40008000f00 */
[----:B------:R-:W-:Y:S01]  /*0170*/  MOV R5, UR9 ;  /* 0x0000000900057c02 */ /* 0x000fe20008000f00 */
[----:B------:R-:W-:Y:S01]  /*0180*/  UMOV UR4, URZ ;  /* 0x000000ff00047c82 */ /* 0x000fe20008000000 */
[----:B0-----:R-:W-:-:S07]  /*0190*/  MOV R22, UR5 ;  /* 0x0000000500167c02 */ /* 0x001fce0008000f00 */
.L_x_29:
[----:B------:R-:W-:Y:S01]  /*01a0*/  IMAD.MOV.U32 R12, RZ, RZ, R4 ;  /* 0x000000ffff0c7224 */ /* 0x000fe200078e0004 */
[----:B------:R-:W-:Y:S01]  /*01b0*/  MOV R13, R5 ;  /* 0x00000005000d7202 */ /* 0x000fe20000000f00 */
[----:B-1----:R-:W4:Y:S04]  /*01c0*/  LDG.E R4, desc[UR16][R14.64+-0xc] ;  /* 0xfffff4100e047981 */ /* 0x002f28000c1e1900 */
[----:B---3--:R-:W3:Y:S01]  /*01d0*/  LDG.E R25, desc[UR16][R12.64+-0xc] ;  /* 0xfffff4100c197981 */ /* 0x008ee2000c1e1900 */
[----:B------:R-:W-:-:S03]  /*01e0*/  IMAD.MOV.U32 R16, RZ, RZ, R0 ;  /* 0x000000ffff107224 */ /* 0x000fc600078e0000 */
[----:B------:R-:W5:Y:S04]  /*01f0*/  LDG.E R26, desc[UR16][R12.64+-0x8] ;  /* 0xfffff8100c1a7981 */ /* 0x000f68000c1e1900 */
[----:B------:R-:W2:Y:S04]  /*0200*/  LDG.E R28, desc[UR16][R16.64+-0xc] ;  /* 0xfffff410101c7981 */ /* 0x000ea8000c1e1900 */
[----:B------:R-:W5:Y:S04]  /*0210*/  LDG.E R24, desc[UR16][R12.64+-0x4] ;  /* 0xfffffc100c187981 */ /* 0x000f68000c1e1900 */
[----:B------:R-:W5:Y:S04]  /*0220*/  LDG.E R0, desc[UR16][R14.64+-0x8] ;  /* 0xfffff8100e007981 */ /* 0x000f68000c1e1900 */
[----:B------:R-:W5:Y:S04]  /*0230*/  LDG.E R20, desc[UR16][R14.64+-0x4] ;  /* 0xfffffc100e147981 */ /* 0x000f68000c1e1900 */
[----:B------:R-:W5:Y:S04]  /*0240*/  LDG.E R23, desc[UR16][R16.64+-0x8] ;  /* 0xfffff81010177981 */ /* 0x000f68000c1e1900 */
[----:B------:R-:W5:Y:S01]  /*0250*/  LDG.E R21, desc[UR16][R16.64+-0x4] ;  /* 0xfffffc1010157981 */ /* 0x000f62000c1e1900 */
[----:B---3--:R-:W0:Y:S01]  /*0260*/  F2F.F64.F32 R18, R25 ;  /* 0x0000001900127310 */ /* 0x008e220000201800 */
[----:B----4-:R-:W-:-:S07]  /*0270*/  FMUL R29, R4, R9 ;  /* 0x00000009041d7220 */ /* 0x010fce0000400000 */
[----:B------:R-:W1:Y:S01]  /*0280*/  F2F.F64.F32 R4, R29 ;  /* 0x0000001d00047310 */ /* 0x000e620000201800 */
[----:B0-----:R-:W-:-:S07]  /*0290*/  DMUL R18, R18, 0.5 ;  /* 0x3fe0000012127828 */ /* 0x001fce0000000000 */
[----:B--2---:R-:W0:Y:S01]  /*02a0*/  F2F.F64.F32 R6, R28 ;  /* 0x0000001c00067310 */ /* 0x004e220000201800 */
[----:B------:R-:W-:-:S08]  /*02b0*/  DMUL R18, R10, R18 ;  /* 0x000000120a127228 */ /* 0x000fd00000000000 */
[----:B-1----:R-:W-:Y:S01]  /*02c0*/  DFMA R4, R10, R18, R4 ;  /* 0x000000120a04722b */ /* 0x002fe20000000004 */
[----:B-----5:R-:W1:Y:S07]  /*02d0*/  F2F.F64.F32 R24, R24 ;  /* 0x0000001800187310 */ /* 0x020e6e0000201800 */
[----:B0-----:R-:W-:Y:S02]  /*02e0*/  DADD R6, R4, R6 ;  /* 0x0000000004067229 */ /* 0x001fe40000000006 */
[----:B------:R-:W0:Y:S01]  /*02f0*/  F2F.F64.F32 R4, R26 ;  /* 0x0000001a00047310 */ /* 0x000e220000201800 */
[-C--:B------:R-:W-:Y:S01]  /*0300*/  FMUL R0, R0, R9.reuse ;  /* 0x0000000900007220 */ /* 0x080fe20000400000 */
[----:B------:R-:W-:Y:S01]  /*0310*/  FMUL R20, R20, R9 ;  /* 0x0000000914147220 */ /* 0x000fe20000400000 */
[----:B-1----:R-:W-:-:S05]  /*0320*/  DMUL R28, R24, 0.5 ;  /* 0x3fe00000181c7828 */ /* 0x002fca0000000000 */
[----:B------:R-:W-:Y:S01]  /*0330*/  F2F.F32.F64 R27, R6 ;  /* 0x00000006001b7310 */ /* 0x000fe20000301000 */
[----:B0-----:R-:W-:-:S07]  /*0340*/  DMUL R4, R4, 0.5 ;  /* 0x3fe0000004047828 */ /* 0x001fce0000000000 */
[----:B------:R-:W0:Y:S01]  /*0350*/  F2F.F64.F32 R6, R0 ;  /* 0x0000000000067310 */ /* 0x000e220000201800 */
[----:B------:R-:W-:-:S07]  /*0360*/  DMUL R28, R10, R28 ;  /* 0x0000001c0a1c7228 */ /* 0x000fce0000000000 */
[----:B------:R-:W1:Y:S01]  /*0370*/  F2F.F64.F32 R18, R20 ;  /* 0x0000001400127310 */ /* 0x000e620000201800 */
[----:B------:R-:W-:-:S07]  /*0380*/  DMUL R4, R10, R4 ;  /* 0x000000040a047228 */ /* 0x000fce0000000000 */
[----:B------:R-:W2:Y:S01]  /*0390*/  F2F.F64.F32 R24, R23 ;  /* 0x0000001700187310 */ /* 0x000ea20000201800 */
[----:B0-----:R-:W-:-:S07]  /*03a0*/  DFMA R4, R10, R4, R6 ;  /* 0x000000040a04722b */ /* 0x001fce0000000006 */
[----:B------:R-:W0:Y:S01]  /*03b0*/  F2F.F64.F32 R6, R21 ;  /* 0x0000001500067310 */ /* 0x000e220000201800 */
[----:B-1----:R-:W-:-:S07]  /*03c0*/  DFMA R18, R10, R28, R18 ;  /* 0x0000001c0a12722b */ /* 0x002fce0000000012 */
[----:B------:R-:W1:Y:S01]  /*03d0*/  MUFU.RCP R29, R8 ;  /* 0x00000008001d7308 */ /* 0x000e620000001000 */
[----:B--2---:R-:W-:Y:S01]  /*03e0*/  DADD R4, R4, R24 ;  /* 0x0000000004047229 */ /* 0x004fe20000000018 */
[----:B------:R-:W2:Y:S01]  /*03f0*/  LDC R0, c[0x0][0x3a0] ;  /* 0x0000e800ff007b82 */ /* 0x000ea20000000800 */
[----:B0-----:R-:W-:-:S05]  /*0400*/  DADD R6, R18, R6 ;  /* 0x0000000012067229 */ /* 0x001fca0000000006 */
[----:B------:R-:W0:Y:S01]  /*0410*/  FCHK P0, R27, R8 ;  /* 0x000000081b007302 */ /* 0x000e220000000000 */
[----:B-1----:R-:W-:-:S07]  /*0420*/  FFMA R18, R29, -R8, 1 ;  /* 0x3f8000001d127423 */ /* 0x002fce0000000808 */
[----:B------:R1:W3:Y:S01]  /*0430*/  F2F.F32.F64 R5, R4 ;  /* 0x0000000400057310 */ /* 0x0002e20000301000 */
[----:B------:R-:W-:-:S07]  /*0440*/  FFMA R18, R29, R18, R29 ;  /* 0x000000121d127223 */ /* 0x000fce000000001d */
[----:B------:R1:W4:Y:S01]  /*0450*/  F2F.F32.F64 R7, R6 ;  /* 0x0000000600077310 */ /* 0x0003220000301000 */
[----:B------:R-:W-:-:S04]  /*0460*/  FFMA R19, R27, R18, RZ ;  /* 0x000000121b137223 */ /* 0x000fc800000000ff */
[----:B------:R-:W-:-:S04]  /*0470*/  FFMA R20, R19, -R8, R27 ;  /* 0x8000000813147223 */ /* 0x000fc8000000001b */
[----:B------:R-:W-:Y:S01]  /*0480*/  FFMA R20, R18, R20, R19 ;  /* 0x0000001412147223 */ /* 0x000fe20000000013 */
[----:B------:R-:W-:Y:S01]  /*0490*/  MOV R18, R3 ;  /* 0x0000000300127202 */ /* 0x000fe20000000f00 */
[----:B------:R-:W-:Y:S01]  /*04a0*/  IMAD.MOV.U32 R19, RZ, RZ, R22 ;  /* 0x000000ffff137224 */ /* 0x000fe200078e0016 */
[----:B01-3--:R-:W-:Y:S06]  /*04b0*/  @!P0 BRA `(.L_x_23) ;  /* 0x00000000000c8947 */ /* 0x00bfec0003800000 */
[----:B------:R-:W-:-:S07]  /*04c0*/  MOV R20, 0x4e0 ;  /* 0x000004e000147802 */ /* 0x000fce0000000f00 */
[----:B--2-4-:R-:W-:Y:S05]  /*04d0*/  CALL.REL.NOINC `($__internal_1_$__cuda_sm3x_div_rn_noftz_f32_slowpath) ;  /* 0x0000000800207944 */ /* 0x014fea0003c00000 */
[----:B------:R-:W-:-:S07]  /*04e0*/  MOV R20, R3 ;  /* 0x0000000300147202 */ /* 0x000fce0000000f00 */
.L_x_23:
[----:B------:R-:W0:Y:S08]  /*04f0*/  FRND.FLOOR R20, R20 ;  /* 0x0000001400147307 */ /* 0x000e300000205000 */
[----:B------:R-:W1:Y:S01]  /*0500*/  MUFU.RCP R3, R2 ;  /* 0x0000000200037308 */ /* 0x000e620000001000 */
[----:B0-----:R-:W-:-:S07]  /*0510*/  FFMA R27, -R20, R2, R27 ;  /* 0x00000002141b7223 */ /* 0x001fce000000011b */
[----:B------:R-:W0:Y:S01]  /*0520*/  FCHK P0, R5, R2 ;  /* 0x0000000205007302 */ /* 0x000e220000000000 */
[----:B------:R3:W-:Y:S01]  /*0530*/  STG.E desc[UR16][R16.64+-0xc], R27 ;  /* 0xfffff41b10007986 */ /* 0x0007e2000c101910 */
[----:B-1----:R-:W-:-:S04]  /*0540*/  FFMA R4, R3, -R2, 1 ;  /* 0x3f80000003047423 */ /* 0x002fc80000000802 */
[----:B------:R-:W-:-:S04]  /*0550*/  FFMA R21, R3, R4, R3 ;  /* 0x0000000403157223 */ /* 0x000fc80000000003 */
[----:B------:R-:W-:-:S04]  /*0560*/  FFMA R4, R5, R21, RZ ;  /* 0x0000001505047223 */ /* 0x000fc800000000ff */
[----:B------:R-:W-:-:S04]  /*0570*/  FFMA R3, R4, -R2, R5 ;  /* 0x8000000204037223 */ /* 0x000fc80000000005 */
[----:B------:R-:W-:Y:S01]  /*0580*/  FFMA R3, R21, R3, R4 ;  /* 0x0000000315037223 */ /* 0x000fe20000000004 */
[----:B0--3--:R-:W-:Y:S06]  /*0590*/  @!P0 BRA `(.L_x_24) ;  /* 0x00000000000c8947 */ /* 0x009fec0003800000 */
[----:B------:R-:W-:Y:S01]  /*05a0*/  IMAD.MOV.U32 R27, RZ, RZ, R5 ;  /* 0x000000ffff1b7224 */ /* 0x000fe200078e0005 */
[----:B------:R-:W-:-:S07]  /*05b0*/  MOV R20, 0x5d0 ;  /* 0x000005d000147802 */ /* 0x000fce0000000f00 */
[----:B--2-4-:R-:W-:Y:S05]  /*05c0*/  CALL.REL.NOINC `($__internal_1_$__cuda_sm3x_div_rn_noftz_f32_slowpath) ;  /* 0x0000000400e47944 */ /* 0x014fea0003c00000 */
.L_x_24:
[----:B------:R-:W0:Y:S08]  /*05d0*/  FRND.FLOOR R4, R3 ;  /* 0x0000000300047307 */ /* 0x000e300000205000 */
[----:B------:R-:W1:Y:S01]  /*05e0*/  MUFU.RCP R21, R2 ;  /* 0x0000000200157308 */ /* 0x000e620000001000 */
[----:B0-----:R-:W-:-:S07]  /*05f0*/  FFMA R5, -R4, R2, R5 ;  /* 0x0000000204057223 */ /* 0x001fce0000000105 */
[----:B----4-:R-:W0:Y:S01]  /*0600*/  FCHK P0, R7, R2 ;  /* 0x0000000207007302 */ /* 0x010e220000000000 */
[----:B------:R3:W-:Y:S01]  /*0610*/  STG.E desc[UR16][R16.64+-0x8], R5 ;  /* 0xfffff80510007986 */ /* 0x0007e2000c101910 */
[----:B-1----:R-:W-:-:S04]  /*0620*/  FFMA R4, R21, -R2, 1 ;  /* 0x3f80000015047423 */ /* 0x002fc80000000802 */
[----:B------:R-:W-:-:S04]  /*0630*/  FFMA R23, R21, R4, R21 ;  /* 0x0000000415177223 */ /* 0x000fc80000000015 */
[----:B------:R-:W-:-:S04]  /*0640*/  FFMA R4, R7, R23, RZ ;  /* 0x0000001707047223 */ /* 0x000fc800000000ff */
[----:B------:R-:W-:-:S04]  /*0650*/  FFMA R21, R4, -R2, R7 ;  /* 0x8000000204157223 */ /* 0x000fc80000000007 */
[----:B------:R-:W-:Y:S01]  /*0660*/  FFMA R4, R23, R21, R4 ;  /* 0x0000001517047223 */ /* 0x000fe20000000004 */
[----:B0--3--:R-:W-:Y:S06]  /*0670*/  @!P0 BRA `(.L_x_25) ;  /* 0x0000000000108947 */ /* 0x009fec0003800000 */
[----:B------:R-:W-:Y:S02]  /*0680*/  MOV R27, R7 ;  /* 0x00000007001b7202 */ /* 0x000fe40000000f00 */
[----:B------:R-:W-:-:S07]  /*0690*/  MOV R20, 0x6b0 ;  /* 0x000006b000147802 */ /* 0x000fce0000000f00 */
[----:B--2---:R-:W-:Y:S05]  /*06a0*/  CALL.REL.NOINC `($__internal_1_$__cuda_sm3x_div_rn_noftz_f32_slowpath) ;  /* 0x0000000400ac7944 */ /* 0x004fea0003c00000 */
[----:B------:R-:W-:-:S07]  /*06b0*/  IMAD.MOV.U32 R4, RZ, RZ, R3 ;  /* 0x000000ffff047224 */ /* 0x000fce00078e0003 */
.L_x_25:
[----:B------:R-:W0:Y:S02]  /*06c0*/  FRND.FLOOR R4, R4 ;  /* 0x0000000400047307 */ /* 0x000e240000205000 */
[----:B0-----:R-:W-:-:S05]  /*06d0*/  FFMA R7, -R4, R8, R7 ;  /* 0x0000000804077223 */ /* 0x001fca0000000107 */
[----:B------:R-:W-:Y:S04]  /*06e0*/  STG.E desc[UR16][R16.64+-0x4], R7 ;  /* 0xfffffc0710007986 */ /* 0x000fe8000c101910 */
[----:B------:R-:W3:Y:S04]  /*06f0*/  LDG.E R5, desc[UR16][R12.64+-0xc] ;  /* 0xfffff4100c057981 */ /* 0x000ee8000c1e1900 */
[----:B---3--:R0:W-:Y:S04]  /*0700*/  STG.E desc[UR16][R18.64+-0xc], R5 ;  /* 0xfffff40512007986 */ /* 0x0081e8000c101910 */
[----:B------:R-:W3:Y:S04]  /*0710*/  LDG.E R21, desc[UR16][R12.64+-0x8] ;  /* 0xfffff8100c157981 */ /* 0x000ee8000c1e1900 */
[----:B---3--:R-:W-:Y:S04]  /*0720*/  STG.E desc[UR16][R18.64+-0x8], R21 ;  /* 0xfffff81512007986 */ /* 0x008fe8000c101910 */
[----:B------:R-:W3:Y:S04]  /*0730*/  LDG.E R23, desc[UR16][R12.64+-0x4] ;  /* 0xfffffc100c177981 */ /* 0x000ee8000c1e1900 */
[----:B---3--:R1:W-:Y:S04]  /*0740*/  STG.E desc[UR16][R18.64+-0x4], R23 ;  /* 0xfffffc1712007986 */ /* 0x0083e8000c101910 */
[----:B------:R-:W3:Y:S04]  /*0750*/  LDG.E R28, desc[UR16][R12.64] ;  /* 0x000000100c1c7981 */ /* 0x000ee8000c1e1900 */
[----:B------:R-:W4:Y:S04]  /*0760*/  LDG.E R22, desc[UR16][R14.64] ;  /* 0x000000100e167981 */ /* 0x000f28000c1e1900 */
[----:B------:R-:W5:Y:S04]  /*0770*/  LDG.E R20, desc[UR16][R16.64] ;  /* 0x0000001010147981 */ /* 0x000f68000c1e1900 */
[----:B------:R-:W2:Y:S04]  /*0780*/  LDG.E R26, desc[UR16][R12.64+0x4] ;  /* 0x000004100c1a7981 */ /* 0x000ea8000c1e1900 */
[----:B------:R-:W2:Y:S04]  /*0790*/  LDG.E R3, desc[UR16][R12.64+0x8] ;  /* 0x000008100c037981 */ /* 0x000ea8000c1e1900 */
[----:B------:R-:W2:Y:S04]  /*07a0*/  LDG.E R4, desc[UR16][R14.64+0x4] ;  /* 0x000004100e047981 */ /* 0x000ea8000c1e1900 */
[----:B------:R-:W2:Y:S04]  /*07b0*/  LDG.E R6, desc[UR16][R14.64+0x8] ;  /* 0x000008100e067981 */ /* 0x000ea8000c1e1900 */
[----:B0-----:R-:W2:Y:S04]  /*07c0*/  LDG.E R5, desc[UR16][R16.64+0x4] ;  /* 0x0000041010057981 */ /* 0x001ea8000c1e1900 */
[----:B------:R-:W2:Y:S01]  /*07d0*/  LDG.E R7, desc[UR16][R16.64+0x8] ;  /* 0x0000081010077981 */ /* 0x000ea2000c1e1900 */
[----:B---3--:R-:W0:Y:S01]  /*07e0*/  F2F.F64.F32 R24, R28 ;  /* 0x0000001c00187310 */ /* 0x008e220000201800 */
[----:B----4-:R-:W-:-:S07]  /*07f0*/  FMUL R27, R22, R9 ;  /* 0x00000009161b7220 */ /* 0x010fce0000400000 */
[----:B-1----:R-:W1:Y:S01]  /*0800*/  F2F.F64.F32 R22, R27 ;  /* 0x0000001b00167310 */ /* 0x002e620000201800 */
[----:B0-----:R-:W-:-:S07]  /*0810*/  DMUL R24, R24, 0.5 ;  /* 0x3fe0000018187828 */ /* 0x001fce0000000000 */
[----:B-----5:R-:W0:Y:S01]  /*0820*/  F2F.F64.F32 R20, R20 ;  /* 0x0000001400147310 */ /* 0x020e220000201800 */
[-C--:B--2---:R-:W-:Y:S01]  /*0830*/  FMUL R29, R4, R9.reuse ;  /* 0x00000009041d7220 */ /* 0x084fe20000400000 */
[----:B------:R-:W-:Y:S01]  /*0840*/  DMUL R24, R10, R24 ;  /* 0x000000180a187228 */ /* 0x000fe20000000000 */
[----:B------:R-:W-:-:S05]  /*0850*/  FMUL R6, R6, R9 ;  /* 0x0000000906067220 */ /* 0x000fca0000400000 */
[----:B------:R-:W-:Y:S02]  /*0860*/  F2F.F64.F32 R28, R29 ;  /* 0x0000001d001c7310 */ /* 0x000fe40000201800 */
[----:B-1----:R-:W-:-:S06]  /*0870*/  DFMA R22, R10, R24, R22 ;  /* 0x000000180a16722b */ /* 0x002fcc0000000016 */
[----:B------:R-:W1:Y:S02]  /*0880*/  F2F.F64.F32 R24, R26 ;  /* 0x0000001a00187310 */ /* 0x000e640000201800 */
[----:B0-----:R-:W-:-:S06]  /*0890*/  DADD R20, R22, R20 ;  /* 0x0000000016147229 */ /* 0x001fcc0000000014 */
[----:B------:R-:W0:Y:S01]  /*08a0*/  F2F.F64.F32 R22, R3 ;  /* 0x0000000300167310 */ /* 0x000e220000201800 */
[----:B-1----:R-:W-:-:S07]  /*08b0*/  DMUL R24, R24, 0.5 ;  /* 0x3fe0000018187828 */ /* 0x002fce0000000000 */
[----:B------:R-:W-:Y:S01]  /*08c0*/  F2F.F32.F64 R27, R20 ;  /* 0x00000014001b7310 */ /* 0x000fe20000301000 */
[----:B0-----:R-:W-:-:S07]  /*08d0*/  DMUL R22, R22, 0.5 ;  /* 0x3fe0000016167828 */ /* 0x001fce0000000000 */
[----:B------:R-:W0:Y:S01]  /*08e0*/  F2F.F64.F32 R20, R6 ;  /* 0x0000000600147310 */ /* 0x000e220000201800 */
[C---:B------:R-:W-:Y:S02]  /*08f0*/  DMUL R24, R10.reuse, R24 ;  /* 0x000000180a187228 */ /* 0x040fe40000000000 */
[----:B------:R-:W-:-:S05]  /*0900*/  DMUL R22, R10, R22 ;  /* 0x000000160a167228 */ /* 0x000fca0000000000 */
[----:B------:R-:W1:Y:S01]  /*0910*/  F2F.F64.F32 R4, R5 ;  /* 0x0000000500047310 */ /* 0x000e620000201800 */
[C---:B------:R-:W-:Y:S02]  /*0920*/  DFMA R24, R10.reuse, R24, R28 ;  /* 0x000000180a18722b */ /* 0x040fe4000000001c */
[----:B0-----:R-:W-:-:S05]  /*0930*/  DFMA R28, R10, R22, R20 ;  /* 0x000000160a1c722b */ /* 0x001fca0000000014 */
[----:B------:R-:W0:Y:S01]  /*0940*/  F2F.F64.F32 R6, R7 ;  /* 0x0000000700067310 */ /* 0x000e220000201800 */
[----:B-1----:R-:W-:-:S07]  /*0950*/  DADD R20, R24, R4 ;  /* 0x0000000018147229 */ /* 0x002fce0000000004 */
[----:B------:R-:W1:Y:S01]  /*0960*/  MUFU.RCP R3, R8 ;  /* 0x0000000800037308 */ /* 0x000e620000001000 */
[----:B0-----:R-:W-:-:S07]  /*0970*/  DADD R28, R28, R6 ;  /* 0x000000001c1c7229 */ /* 0x001fce0000000006 */
[----:B------:R-:W0:Y:S08]  /*0980*/  FCHK P0, R27, R8 ;  /* 0x000000081b007302 */ /* 0x000e300000000000 */
[----:B------:R2:W3:Y:S01]  /*0990*/  F2F.F32.F64 R23, R20 ;  /* 0x0000001400177310 */ /* 0x0004e20000301000 */
[----:B-1----:R-:W-:-:S04]  /*09a0*/  FFMA R4, R3, -R8, 1 ;  /* 0x3f80000003047423 */ /* 0x002fc80000000808 */
[----:B------:R-:W-:-:S03]  /*09b0*/  FFMA R4, R3, R4, R3 ;  /* 0x0000000403047223 */ /* 0x000fc60000000003 */
[----:B------:R2:W1:Y:S01]  /*09c0*/  F2F.F32.F64 R25, R28 ;  /* 0x0000001c00197310 */ /* 0x0004620000301000 */
[----:B------:R-:W-:-:S04]  /*09d0*/  FFMA R6, R4, R27, RZ ;  /* 0x0000001b04067223 */ /* 0x000fc800000000ff */
[----:B------:R-:W-:-:S04]  /*09e0*/  FFMA R3, R6, -R8, R27 ;  /* 0x8000000806037223 */ /* 0x000fc8000000001b */
[----:B------:R-:W-:Y:S01]  /*09f0*/  FFMA R4, R4, R3, R6 ;  /* 0x0000000304047223 */ /* 0x000fe20000000006 */
[----:B0-23--:R-:W-:Y:S06]  /*0a00*/  @!P0 BRA `(.L_x_26) ;  /* 0x00000000000c8947 */ /* 0x00dfec0003800000 */
[----:B------:R-:W-:-:S07]  /*0a10*/  MOV R20, 0xa30 ;  /* 0x00000a3000147802 */ /* 0x000fce0000000f00 */
[----:B-1----:R-:W-:Y:S05]  /*0a20*/  CALL.REL.NOINC `($__internal_1_$__cuda_sm3x_div_rn_noftz_f32_slowpath) ;  /* 0x0000000000cc7944 */ /* 0x002fea0003c00000 */
[----:B------:R-:W-:-:S07]  /*0a30*/  MOV R4, R3 ;  /* 0x0000000300047202 */ /* 0x000fce0000000f00 */
.L_x_26:
[----:B------:R-:W0:Y:S08]  /*0a40*/  FRND.FLOOR R4, R4 ;  /* 0x0000000400047307 */ /* 0x000e300000205000 */
[----:B------:R-:W2:Y:S01]  /*0a50*/  MUFU.RCP R3, R2 ;  /* 0x0000000200037308 */ /* 0x000ea20000001000 */
[----:B0-----:R-:W-:-:S07]  /*0a60*/  FFMA R27, -R4, R2, R27 ;  /* 0x00000002041b7223 */ /* 0x001fce000000011b */
[----:B------:R-:W0:Y:S01]  /*0a70*/  FCHK P0, R23, R2 ;  /* 0x0000000217007302 */ /* 0x000e220000000000 */
[----:B------:R3:W-:Y:S01]  /*0a80*/  STG.E desc[UR16][R16.64], R27 ;  /* 0x0000001b10007986 */ /* 0x0007e2000c101910 */
[----:B--2---:R-:W-:-:S04]  /*0a90*/  FFMA R6, R3, -R2, 1 ;  /* 0x3f80000003067423 */ /* 0x004fc80000000802 */
[----:B------:R-:W-:-:S04]  /*0aa0*/  FFMA R3, R3, R6, R3 ;  /* 0x0000000603037223 */ /* 0x000fc80000000003 */
[----:B------:R-:W-:-:S04]  /*0ab0*/  FFMA R6, R3, R23, RZ ;  /* 0x0000001703067223 */ /* 0x000fc800000000ff */
[----:B------:R-:W-:-:S04]  /*0ac0*/  FFMA R5, R6, -R2, R23 ;  /* 0x8000000206057223 */ /* 0x000fc80000000017 */
[----:B------:R-:W-:Y:S01]  /*0ad0*/  FFMA R5, R3, R5, R6 ;  /* 0x0000000503057223 */ /* 0x000fe20000000006 */
[----:B0--3--:R-:W-:Y:S06]  /*0ae0*/  @!P0 BRA `(.L_x_27) ;  /* 0x0000000000108947 */ /* 0x009fec0003800000 */
[----:B------:R-:W-:Y:S01]  /*0af0*/  IMAD.MOV.U32 R27, RZ, RZ, R23 ;  /* 0x000000ffff1b7224 */ /* 0x000fe200078e0017 */
[----:B------:R-:W-:-:S07]  /*0b00*/  MOV R20, 0xb20 ;  /* 0x00000b2000147802 */ /* 0x000fce0000000f00 */
[----:B-1----:R-:W-:Y:S05]  /*0b10*/  CALL.REL.NOINC `($__internal_1_$__cuda_sm3x_div_rn_noftz_f32_slowpath) ;  /* 0x0000000000907944 */ /* 0x002fea0003c00000 */
[----:B------:R-:W-:-:S07]  /*0b20*/  MOV R5, R3 ;  /* 0x0000000300057202 */ /* 0x000fce0000000f00 */
.L_x_27:
[----:B------:R-:W0:Y:S08]  /*0b30*/  FRND.FLOOR R4, R5 ;  /* 0x0000000500047307 */ /* 0x000e300000205000 */
[----:B------:R-:W2:Y:S01]  /*0b40*/  MUFU.RCP R3, R2 ;  /* 0x0000000200037308 */ /* 0x000ea20000001000 */
[----:B0-----:R-:W-:-:S07]  /*0b50*/  FFMA R23, -R4, R2, R23 ;  /* 0x0000000204177223 */ /* 0x001fce0000000117 */
[----:B-1----:R-:W0:Y:S01]  /*0b60*/  FCHK P0, R25, R2 ;  /* 0x0000000219007302 */ /* 0x002e220000000000 */
[----:B------:R1:W-:Y:S01]  /*0b70*/  STG.E desc[UR16][R16.64+0x4], R23 ;  /* 0x0000041710007986 */ /* 0x0003e2000c101910 */
[----:B--2---:R-:W-:-:S04]  /*0b80*/  FFMA R4, R3, -R2, 1 ;  /* 0x3f80000003047423 */ /* 0x004fc80000000802 */
[----:B------:R-:W-:-:S04]  /*0b90*/  FFMA R3, R3, R4, R3 ;  /* 0x0000000403037223 */ /* 0x000fc80000000003 */
[----:B------:R-:W-:-:S04]  /*0ba0*/  FFMA R4, R3, R25, RZ ;  /* 0x0000001903047223 */ /* 0x000fc800000000ff */
[----:B------:R-:W-:-:S04]  /*0bb0*/  FFMA R7, R4, -R2, R25 ;  /* 0x8000000204077223 */ /* 0x000fc80000000019 */
[----:B------:R-:W-:Y:S01]  /*0bc0*/  FFMA R3, R3, R7, R4 ;  /* 0x0000000703037223 */ /* 0x000fe20000000004 */
[----:B01----:R-:W-:Y:S06]  /*0bd0*/  @!P0 BRA `(.L_x_28) ;  /* 0x00000000000c8947 */ /* 0x003fec0003800000 */
[----:B------:R-:W-:Y:S01]  /*0be0*/  IMAD.MOV.U32 R27, RZ, RZ, R25 ;  /* 0x000000ffff1b7224 */ /* 0x000fe200078e0019 */
[----:B------:R-:W-:-:S07]  /*0bf0*/  MOV R20, 0xc10 ;  /* 0x00000c1000147802 */ /* 0x000fce0000000f00 */
[----:B------:R-:W-:Y:S05]  /*0c00*/  CALL.REL.NOINC `($__internal_1_$__cuda_sm3x_div_rn_noftz_f32_slowpath) ;  /* 0x0000000000547944 */ /* 0x000fea0003c00000 */
.L_x_28:
[----:B------:R-:W0:Y:S02]  /*0c10*/  FRND.FLOOR R0, R3 ;  /* 0x0000000300007307 */ /* 0x000e240000205000 */
[----:B0-----:R-:W-:-:S05]  /*0c20*/  FFMA R25, -R0, UR12, R25 ;  /* 0x0000000c00197c23 */ /* 0x001fca0008000119 */
[----:B------:R-:W-:Y:S04]  /*0c30*/  STG.E desc[UR16][R16.64+0x8], R25 ;  /* 0x0000081910007986 */ /* 0x000fe8000c101910 */
[----:B------:R-:W2:Y:S04]  /*0c40*/  LDG.E R5, desc[UR16][R12.64] ;  /* 0x000000100c057981 */ /* 0x000ea8000c1e1900 */
[----:B--2---:R0:W-:Y:S04]  /*0c50*/  STG.E desc[UR16][R18.64], R5 ;  /* 0x0000000512007986 */ /* 0x0041e8000c101910 */
[----:B------:R-:W2:Y:S04]  /*0c60*/  LDG.E R7, desc[UR16][R12.64+0x4] ;  /* 0x000004100c077981 */ /* 0x000ea8000c1e1900 */
[----:B--2---:R3:W-:Y:S04]  /*0c70*/  STG.E desc[UR16][R18.64+0x4], R7 ;  /* 0x0000040712007986 */ /* 0x0047e8000c101910 */
[----:B------:R-:W2:Y:S01]  /*0c80*/  LDG.E R21, desc[UR16][R12.64+0x8] ;  /* 0x000008100c157981 */ /* 0x000ea2000c1e1900 */
[----:B------:R-:W-:Y:S01]  /*0c90*/  UIADD3 UR4, UPT, UPT, UR4, 0x2, URZ ;  /* 0x0000000204047890 */ /* 0x000fe2000fffe0ff */
[----:B------:R-:W-:-:S02]  /*0ca0*/  IADD3 R4, P1, PT, R12, 0x18, RZ ;  /* 0x000000180c047810 */ /* 0x000fc40007f3e0ff */
[----:B------:R-:W-:Y:S01]  /*0cb0*/  IADD3 R3, P3, PT, R18, 0x18, RZ ;  /* 0x0000001812037810 */ /* 0x000fe20007f7e0ff */
[----:B------:R-:W-:Y:S01]  /*0cc0*/  UISETP.NE.AND UP0, UPT, UR4, 0x100, UPT ;  /* 0x000001000400788c */ /* 0x000fe2000bf05270 */
[----:B------:R-:W-:Y:S01]  /*0cd0*/  IADD3 R14, P0, PT, R14, 0x18, RZ ;  /* 0x000000180e0e7810 */ /* 0x000fe20007f1e0ff */
[----:B0-----:R-:W-:Y:S01]  /*0ce0*/  IMAD.X R5, RZ, RZ, R13, P1 ;  /* 0x000000ffff057224 */ /* 0x001fe200008e060d */
[----:B------:R-:W-:Y:S01]  /*0cf0*/  IADD3 R0, P2, PT, R16, 0x18, RZ ;  /* 0x0000001810007810 */ /* 0x000fe20007f5e0ff */
[----:B------:R-:W-:Y:S01]  /*0d00*/  IMAD.X R22, RZ, RZ, R19, P3 ;  /* 0x000000ffff167224 */ /* 0x000fe200018e0613 */
[----:B------:R-:W-:Y:S02]  /*0d10*/  IADD3.X R15, PT, PT, RZ, R15, RZ, P0, !PT ;  /* 0x0000000fff0f7210 */ /* 0x000fe400007fe4ff */
[----:B------:R-:W-:Y:S01]  /*0d20*/  IADD3.X R17, PT, PT, RZ, R17, RZ, P2, !PT ;  /* 0x00000011ff117210 */ /* 0x000fe200017fe4ff */
[----:B--2---:R3:W-:Y:S01]  /*0d30*/  STG.E desc[UR16][R18.64+0x8], R21 ;  /* 0x0000081512007986 */ /* 0x0047e2000c101910 */
[----:B------:R-:W-:Y:S07]  /*0d40*/  BRA.U UP0, `(.L_x_29) ;  /* 0xfffffff500147547 */ /* 0x000fee000b83ffff */
[----:B------:R-:W-:Y:S05]  /*0d50*/  EXIT ;  /* 0x000000000000794d */ /* 0x000fea0003800000 */
        .weak           $__internal_1_$__cuda_sm3x_div_rn_noftz_f32_slowpath
        .type           $__internal_1_$__cuda_sm3x_div_rn_noftz_f32_slowpath,@function
        .size           $__internal_1_$__cuda_sm3x_div_rn_noftz_f32_slowpath,(.L_x_56 - $__internal_1_$__cuda_sm3x_div_rn_noftz_f32_slowpath)
$__internal_1_$__cuda_sm3x_div_rn_noftz_f32_slowpath:
[--C-:B------:R-:W-:Y:S01]  /*0d60*/  SHF.R.U32.HI R6, RZ, 0x17, R0.reuse ;  /* 0x00000017ff067819 */ /* 0x100fe20000011600 */
[----:B------:R-:W-:Y:S01]  /*0d70*/  IMAD.MOV.U32 R3, RZ, RZ, R0 ;  /* 0x000000ffff037224 */ /* 0x000fe200078e0000 */
[----:B------:R-:W-:Y:S02]  /*0d80*/  SHF.R.U32.HI R29, RZ, 0x17, R27 ;  /* 0x00000017ff1d7819 */ /* 0x000fe4000001161b */
[----:B------:R-:W-:Y:S02]  /*0d90*/  LOP3.LUT R6, R6, 0xff, RZ, 0xc0, !PT ;  /* 0x000000ff06067812 */ /* 0x000fe400078ec0ff */
[----:B------:R-:W-:Y:S02]  /*0da0*/  LOP3.LUT R29, R29, 0xff, RZ, 0xc0, !PT ;  /* 0x000000ff1d1d7812 */ /* 0x000fe400078ec0ff */
[----:B------:R-:W-:Y:S02]  /*0db0*/  IADD3 R21, PT, PT, R6, -0x1, RZ ;  /* 0xffffffff06157810 */ /* 0x000fe40007ffe0ff */
[----:B------:R-:W-:Y:S01]  /*0dc0*/  MOV R22, R27 ;  /* 0x0000001b00167202 */ /* 0x000fe20000000f00 */
[----:B------:R-:W-:Y:S01]  /*0dd0*/  VIADD R24, R29, 0xffffffff ;  /* 0xffffffff1d187836 */ /* 0x000fe20000000000 */
        /* <DEDUP_REMOVED lines=10> */
[C---:B------:R-:W-:Y:S02]  /*0e80*/  FSETP.NEU.FTZ.AND P2, PT, |R27|.reuse, +INF , PT ;  /* 0x7f8000001b00780b */ /* 0x040fe40003f5d200 */
        /* <DEDUP_REMOVED lines=11> */
[----:B------:R-:W-:Y:S01]  /*0f40*/  @P0 IMAD.MOV.U32 R4, RZ, RZ, RZ ;  /* 0x000000ffff040224 */ /* 0x000fe200078e00ff */
[----:B------:R-:W-:Y:S01]  /*0f50*/  @!P0 MOV R4, 0xffffffc0 ;  /* 0xffffffc000048802 */ /* 0x000fe20000000f00 */
[----:B------:R-:W-:Y:S01]  /*0f60*/  @!P0 FFMA R22, R27, 1.84467440737095516160e+19, RZ ;  /* 0x5f8000001b168823 */ /* 0x000fe200000000ff */
[----:B------:R-:W-:-:S03]  /*0f70*/  @!P1 FFMA R3, R0, 1.84467440737095516160e+19, RZ ;  /* 0x5f80000000039823 */ /* 0x000fc600000000ff */
[----:B------:R-:W-:-:S07]  /*0f80*/  @!P1 VIADD R4, R4, 0x40 ;  /* 0x0000004004049836 */ /* 0x000fce0000000000 */
.L_x_30:
[----:B------:R-:W-:Y:S01]  /*0f90*/  LEA R24, R6, 0xc0800000, 0x17 ;  /* 0xc080000006187811 */ /* 0x000fe200078eb8ff */
[----:B------:R-:W-:-:S03]  /*0fa0*/  VIADD R29, R29, 0xffffff81 ;  /* 0xffffff811d1d7836 */ /* 0x000fc60000000000 */
[----:B------:R-:W-:Y:S01]  /*0fb0*/  IADD3 R26, PT, PT, -R24, R3, RZ ;  /* 0x00000003181a7210 */ /* 0x000fe20007ffe1ff */
[C---:B------:R-:W-:Y:S01]  /*0fc0*/  IMAD R3, R29.reuse, -0x800000, R22 ;  /* 0xff8000001d037824 */ /* 0x040fe200078e0216 */
[----:B------:R-:W-:Y:S02]  /*0fd0*/  IADD3 R29, PT, PT, R29, 0x7f, -R6 ;  /* 0x0000007f1d1d7810 */ /* 0x000fe40007ffe806 */
[----:B------:R-:W0:Y:S01]  /*0fe0*/  MUFU.RCP R21, R26 ;  /* 0x0000001a00157308 */ /* 0x000e220000001000 */
[----:B------:R-:W-:Y:S01]  /*0ff0*/  FADD.FTZ R24, -R26, -RZ ;  /* 0x800000ff1a187221 */ /* 0x000fe20000010100 */
[----:B------:R-:W-:-:S03]  /*1000*/  IADD3 R6, PT, PT, R29, R4, RZ ;  /* 0x000000041d067210 */ /* 0x000fc60007ffe0ff */
[----:B0-----:R-:W-:-:S04]  /*1010*/  FFMA R28, R21, R24, 1 ;  /* 0x3f800000151c7423 */ /* 0x001fc80000000018 */
[----:B------:R-:W-:-:S04]  /*1020*/  FFMA R21, R21, R28, R21 ;  /* 0x0000001c15157223 */ /* 0x000fc80000000015 */
[----:B------:R-:W-:-:S04]  /*1030*/  FFMA R22, R3, R21, RZ ;  /* 0x0000001503167223 */ /* 0x000fc800000000ff */
[----:B------:R-:W-:-:S04]  /*1040*/  FFMA R28, R24, R22, R3 ;  /* 0x00000016181c7223 */ /* 0x000fc80000000003 */
[----:B------:R-:W-:-:S04]  /*1050*/  FFMA R22, R21, R28, R22 ;  /* 0x0000001c15167223 */ /* 0x000fc80000000016 */
[----:B------:R-:W-:-:S04]  /*1060*/  FFMA R24, R24, R22, R3 ;  /* 0x0000001618187223 */ /* 0x000fc80000000003 */
        /* <DEDUP_REMOVED lines=15> */
[C---:B------:R-:W-:Y:S02]  /*1160*/  VIADD R29, R4.reuse, 0x20 ;  /* 0x00000020041d7836 */ /* 0x040fe40000000000 */
[CCC-:B------:R-:W-:Y:S01]  /*1170*/  FFMA.RP R6, R21.reuse, R24.reuse, R22.reuse ;  /* 0x0000001815067223 */ /* 0x1c0fe20000008016 */
[----:B------:R-:W-:Y:S01]  /*1180*/  FFMA.RM R21, R21, R24, R22 ;  /* 0x0000001815157223 */ /* 0x000fe20000004016 */
[----:B------:R-:W-:Y:S02]  /*1190*/  ISETP.NE.AND P2, PT, R4, RZ, PT ;  /* 0x000000ff0400720c */ /* 0x000fe40003f45270 */
[----:B------:R-:W-:Y:S02]  /*11a0*/  LOP3.LUT R26, R26, 0x7fffff, RZ, 0xc0, !PT ;  /* 0x007fffff1a1a7812 */ /* 0x000fe400078ec0ff */
[----:B------:R-:W-:Y:S02]  /*11b0*/  ISETP.NE.AND P1, PT, R4, RZ, PT ;  /* 0x000000ff0400720c */ /* 0x000fe40003f25270 */
[----:B------:R-:W-:-:S02]  /*11c0*/  LOP3.LUT R26, R26, 0x800000, RZ, 0xfc, !PT ;  /* 0x008000001a1a7812 */ /* 0x000fc400078efcff */
        /* <DEDUP_REMOVED lines=14> */
.L_x_36:
[----:B------:R-:W-:-:S04]  /*12b0*/  LOP3.LUT R3, R3, 0x80000000, RZ, 0xc0, !PT ;  /* 0x8000000003037812 */ /* 0x000fc800078ec0ff */
[----:B------:R-:W-:Y:S01]  /*12c0*/  LOP3.LUT R3, R3, 0x7f800000, RZ, 0xfc, !PT ;  /* 0x7f80000003037812 */ /* 0x000fe200078efcff */
[----:B------:R-:W-:Y:S06]  /*12d0*/  BRA `(.L_x_37) ;  /* 0x0000000000287947 */ /* 0x000fec0003800000 */
.L_x_35:
[----:B------:R-:W-:Y:S01]  /*12e0*/  LEA R3, R6, R3, 0x17 ;  /* 0x0000000306037211 */ /* 0x000fe200078eb8ff */
[----:B------:R-:W-:Y:S06]  /*12f0*/  BRA `(.L_x_37) ;  /* 0x0000000000207947 */ /* 0x000fec0003800000 */
.L_x_34:
[----:B------:R-:W-:-:S04]  /*1300*/  LOP3.LUT R3, R3, 0x80000000, R22, 0x48, !PT ;  /* 0x8000000003037812 */ /* 0x000fc800078e4816 */
[----:B------:R-:W-:Y:S01]  /*1310*/  LOP3.LUT R3, R3, 0x7f800000, RZ, 0xfc, !PT ;  /* 0x7f80000003037812 */ /* 0x000fe200078efcff */
[----:B------:R-:W-:Y:S06]  /*1320*/  BRA `(.L_x_37) ;  /* 0x0000000000147947 */ /* 0x000fec0003800000 */
.L_x_33:
[----:B------:R-:W-:Y:S01]  /*1330*/  LOP3.LUT R3, R3, 0x80000000, R22, 0x48, !PT ;  /* 0x8000000003037812 */ /* 0x000fe200078e4816 */
[----:B------:R-:W-:Y:S06]  /*1340*/  BRA `(.L_x_37) ;  /* 0x00000000000c7947 */ /* 0x000fec0003800000 */
.L_x_32:
[----:B------:R-:W0:Y:S01]  /*1350*/  MUFU.RSQ R3, -QNAN ;  /* 0xffc0000000037908 */ /* 0x000e220000001400 */
[----:B------:R-:W-:Y:S05]  /*1360*/  BRA `(.L_x_37) ;  /* 0x0000000000047947 */ /* 0x000fea0003800000 */
.L_x_31:
[----:B------:R-:W-:-:S07]  /*1370*/  FADD.FTZ R3, R27, R0 ;  /* 0x000000001b037221 */ /* 0x000fce0000010000 */
.L_x_37:
[----:B------:R-:W-:-:S04]  /*1380*/  IMAD.MOV.U32 R21, RZ, RZ, 0x0 ;  /* 0x00000000ff157424 */ /* 0x000fc800078e00ff */
[----:B0-----:R-:W-:Y:S05]  /*1390*/  RET.REL.NODEC R20 `(_Z9firstStepP6float3S0_S0_S0_ff) ;  /* 0xffffffec14187950 */ /* 0x001fea0003c3ffff */
.L_x_38:
        /* <DEDUP_REMOVED lines=14> */
.L_x_56:


//--------------------- .text._Z10thermostatP6float3 --------------------------
	.section	.text._Z10thermostatP6float3,"ax",@progbits
	.align	128
        .global         _Z10thermostatP6float3
        .type           _Z10thermostatP6float3,@function
        .size           _Z10thermostatP6float3,(.L_x_58 - _Z10thermostatP6float3)
        .other          _Z10thermostatP6float3,@"STO_CUDA_ENTRY STV_DEFAULT"
_Z10thermostatP6float3:
.text._Z10thermostatP6float3:
[----:B------:R-:W-:Y:S01]  /*0000*/  LDC R1, c[0x0][0x37c] ;  /* 0x0000df00ff017b82 */ /* 0x000fe20000000800 */
[----:B------:R-:W0:Y:S01]  /*0010*/  LDCU.64 UR4, c[0x0][0x380] ;  /* 0x00007000ff0477ac */ /* 0x000e220008000a00 */
[----:B------:R-:W-:Y:S01]  /*0020*/  HFMA2 R0, -RZ, RZ, 0, 0 ;  /* 0x00000000ff007431 */ /* 0x000fe200000001ff */
[----:B------:R-:W1:Y:S01]  /*0030*/  LDCU.64 UR6, c[0x0][0x358] ;  /* 0x00006b00ff0677ac */ /* 0x000e620008000a00 */
[----:B0-----:R-:W-:-:S04]  /*0040*/  UIADD3 UR4, UP0, UPT, UR4, 0x30, URZ ;  /* 0x0000003004047890 */ /* 0x001fc8000ff1e0ff */
[----:B------:R-:W-:Y:S02]  /*0050*/  UIADD3.X UR5, UPT, UPT, URZ, UR5, URZ, UP0, !UPT ;  /* 0x00000005ff057290 */ /* 0x000fe400087fe4ff */
[----:B------:R-:W-:Y:S02]  /*0060*/  MOV R4, UR4 ;  /* 0x0000000400047c02 */ /* 0x000fe40008000f00 */
[----:B------:R-:W-:Y:S01]  /*0070*/  MOV R2, UR4 ;  /* 0x0000000400027c02 */ /* 0x000fe20008000f00 */
[----:B------:R-:W-:Y:S01]  /*0080*/  UMOV UR4, URZ ;  /* 0x000000ff00047c82 */ /* 0x000fe20008000000 */
[----:B------:R-:W-:Y:S02]  /*0090*/  MOV R5, UR5 ;  /* 0x0000000500057c02 */ /* 0x000fe40008000f00 */
[----:B-1----:R-:W-:-:S07]  /*00a0*/  MOV R3, UR5 ;  /* 0x0000000500037c02 */ /* 0x002fce0008000f00 */
.L_x_39:
[----:B------:R-:W2:Y:S04]  /*00b0*/  LDG.E R16, desc[UR6][R2.64+-0x2c] ;  /* 0xffffd40602107981 */ /* 0x000ea8000c1e1900 */
[----:B------:R-:W3:Y:S04]  /*00c0*/  LDG.E R18, desc[UR6][R2.64+-0x30] ;  /* 0xffffd00602127981 */ /* 0x000ee8000c1e1900 */
[----:B------:R-:W4:Y:S04]  /*00d0*/  LDG.E R22, desc[UR6][R2.64+-0x28] ;  /* 0xffffd80602167981 */ /* 0x000f28000c1e1900 */
[----:B------:R-:W5:Y:S04]  /*00e0*/  LDG.E R6, desc[UR6][R2.64+-0x20] ;  /* 0xffffe00602067981 */ /* 0x000f68000c1e1900 */
        /* <DEDUP_REMOVED lines=12> */
[----:B------:R-:W5:Y:S01]  /*01b0*/  LDG.E R24, desc[UR6][R2.64+0x24] ;  /* 0x0000240602187981 */ /* 0x000f62000c1e1900 */
[----:B--2---:R-:W-:-:S03]  /*01c0*/  FMUL R19, R16, R16 ;  /* 0x0000001010137220 */ /* 0x004fc60000400000 */
[----:B------:R-:W2:Y:S01]  /*01d0*/  LDG.E R16, desc[UR6][R2.64+0x10] ;  /* 0x0000100602107981 */ /* 0x000ea2000c1e1900 */
[----:B---3--:R-:W-:-:S03]  /*01e0*/  FFMA R21, R18, R18, R19 ;  /* 0x0000001212157223 */ /* 0x008fc60000000013 */
[----:B------:R-:W3:Y:S01]  /*01f0*/  LDG.E R19, desc[UR6][R2.64+0xc] ;  /* 0x00000c0602137981 */ /* 0x000ee2000c1e1900 */
[----:B----4-:R-:W-:-:S03]  /*0200*/  FFMA R25, R22, R22, R21 ;  /* 0x0000001616197223 */ /* 0x010fc60000000015 */
[----:B------:R-:W4:Y:S04]  /*0210*/  LDG.E R18, desc[UR6][R2.64+0x1c] ;  /* 0x00001c0602127981 */ /* 0x000f28000c1e1900 */
[----:B------:R-:W4:Y:S01]  /*0220*/  LDG.E R22, desc[UR6][R2.64+0x18] ;  /* 0x0000180602167981 */ /* 0x000f22000c1e1900 */
[----:B------:R-:W-:-:S03]  /*0230*/  FFMA R26, R25, 47.989898681640625, R0 ;  /* 0x423ff5a8191a7823 */ /* 0x000fc60000000000 */
[----:B------:R-:W4:Y:S04]  /*0240*/  LDG.E R21, desc[UR6][R2.64+0x28] ;  /* 0x0000280602157981 */ /* 0x000f28000c1e1900 */
[----:B------:R-:W4:Y:S04]  /*0250*/  LDG.E R25, desc[UR6][R2.64+0x20] ;  /* 0x0000200602197981 */ /* 0x000f28000c1e1900 */
[----:B------:R0:W4:Y:S01]  /*0260*/  LDG.E R0, desc[UR6][R2.64+0x2c] ;  /* 0x00002c0602007981 */ /* 0x000122000c1e1900 */
[----:B-----5:R-:W-:Y:S01]  /*0270*/  FMUL R27, R6, R6 ;  /* 0x00000006061b7220 */ /* 0x020fe20000400000 */
[----:B------:R-:W-:-:S03]  /*0280*/  FMUL R6, R11, R11 ;  /* 0x0000000b0b067220 */ /* 0x000fc60000400000 */
[----:B------:R-:W-:Y:S01]  /*0290*/  FFMA R8, R8, R8, R27 ;  /* 0x0000000808087223 */ /* 0x000fe2000000001b */
[----:B------:R-:W-:Y:S01]  /*02a0*/  FFMA R7, R7, R7, R6 ;  /* 0x0000000707077223 */ /* 0x000fe20000000006 */
[----:B------:R-:W-:Y:S02]  /*02b0*/  FMUL R14, R14, R14 ;  /* 0x0000000e0e0e7220 */ /* 0x000fe40000400000 */
[----:B------:R-:W-:Y:S01]  /*02c0*/  FFMA R9, R9, R9, R8 ;  /* 0x0000000909097223 */ /* 0x000fe20000000008 */
[----:B------:R-:W-:-:S03]  /*02d0*/  FFMA R10, R10, R10, R7 ;  /* 0x0000000a0a0a7223 */ /* 0x000fc60000000007 */
[----:B------:R-:W-:Y:S01]  /*02e0*/  FFMA R9, R9, 47.989898681640625, R26 ;  /* 0x423ff5a809097823 */ /* 0x000fe2000000001a */
[----:B------:R-:W-:Y:S01]  /*02f0*/  FFMA R14, R13, R13, R14 ;  /* 0x0000000d0d0e7223 */ /* 0x000fe2000000000e */
[----:B------:R-:W-:Y:S02]  /*0300*/  FMUL R12, R12, R12 ;  /* 0x0000000c0c0c7220 */ /* 0x000fe40000400000 */
[----:B------:R-:W-:Y:S01]  /*0310*/  FFMA R9, R10, 47.989898681640625, R9 ;  /* 0x423ff5a80a097823 */ /* 0x000fe20000000009 */
[----:B------:R-:W-:Y:S01]  /*0320*/  FFMA R14, R15, R15, R14 ;  /* 0x0000000f0f0e7223 */ /* 0x000fe2000000000e */
[----:B------:R-:W-:-:S03]  /*0330*/  FFMA R17, R17, R17, R12 ;  /* 0x0000001111117223 */ /* 0x000fc6000000000c */
[----:B------:R-:W-:Y:S01]  /*0340*/  FFMA R9, R14, 47.989898681640625, R9 ;  /* 0x423ff5a80e097823 */ /* 0x000fe20000000009 */
[----:B------:R-:W-:Y:S01]  /*0350*/  UIADD3 UR4, UPT, UPT, UR4, 0x8, URZ ;  /* 0x0000000804047890 */ /* 0x000fe2000fffe0ff */
[----:B------:R-:W-:-:S03]  /*0360*/  FFMA R20, R20, R20, R17 ;  /* 0x0000001414147223 */ /* 0x000fc60000000011 */
[----:B------:R-:W-:Y:S01]  /*0370*/  UISETP.NE.AND UP0, UPT, UR4, 0x100, UPT ;  /* 0x000001000400788c */ /* 0x000fe2000bf05270 */
[----:B------:R-:W-:Y:S01]  /*0380*/  FFMA R9, R20, 47.989898681640625, R9 ;  /* 0x423ff5a814097823 */ /* 0x000fe20000000009 */
[----:B0-----:R-:W-:-:S04]  /*0390*/  IADD3 R2, P0, PT, R2, 0x60, RZ ;  /* 0x0000006002027810 */ /* 0x001fc80007f1e0ff */
[----:B------:R-:W-:Y:S01]  /*03a0*/  IADD3.X R3, PT, PT, RZ, R3, RZ, P0, !PT ;  /* 0x00000003ff037210 */ /* 0x000fe200007fe4ff */
[----:B--2---:R-:W-:-:S04]  /*03b0*/  FMUL R16, R16, R16 ;  /* 0x0000001010107220 */ /* 0x004fc80000400000 */
[----:B---3--:R-:W-:Y:S01]  /*03c0*/  FFMA R16, R19, R19, R16 ;  /* 0x0000001313107223 */ /* 0x008fe20000000010 */
[----:B----4-:R-:W-:-:S03]  /*03d0*/  FMUL R7, R18, R18 ;  /* 0x0000001212077220 */ /* 0x010fc60000400000 */
[----:B------:R-:W-:Y:S01]  /*03e0*/  FFMA R16, R23, R23, R16 ;  /* 0x0000001717107223 */ /* 0x000fe20000000010 */
[----:B------:R-:W-:Y:S01]  /*03f0*/  FFMA R22, R22, R22, R7 ;  /* 0x0000001616167223 */ /* 0x000fe20000000007 */
[----:B------:R-:W-:Y:S02]  /*0400*/  FMUL R21, R21, R21 ;  /* 0x0000001515157220 */ /* 0x000fe40000400000 */
[----:B------:R-:W-:Y:S01]  /*0410*/  FFMA R9, R16, 47.989898681640625, R9 ;  /* 0x423ff5a810097823 */ /* 0x000fe20000000009 */
[----:B------:R-:W-:Y:S01]  /*0420*/  FFMA R22, R25, R25, R22 ;  /* 0x0000001919167223 */ /* 0x000fe20000000016 */
[----:B------:R-:W-:-:S03]  /*0430*/  FFMA R21, R24, R24, R21 ;  /* 0x0000001818157223 */ /* 0x000fc60000000015 */
[----:B------:R-:W-:Y:S01]  /*0440*/  FFMA R9, R22, 47.989898681640625, R9 ;  /* 0x423ff5a816097823 */ /* 0x000fe20000000009 */
[----:B------:R-:W-:-:S04]  /*0450*/  FFMA R0, R0, R0, R21 ;  /* 0x0000000000007223 */ /* 0x000fc80000000015 */
[----:B------:R-:W-:Y:S01]  /*0460*/  FFMA R0, R0, 47.989898681640625, R9 ;  /* 0x423ff5a800007823 */ /* 0x000fe20000000009 */
[----:B------:R-:W-:Y:S06]  /*0470*/  BRA.U UP0, `(.L_x_39) ;  /* 0xfffffffd000c7547 */ /* 0x000fec000b83ffff */
[----:B------:R-:W-:Y:S01]  /*0480*/  HFMA2 R3, -RZ, RZ, 0.83349609375, 96.0625 ;  /* 0x3aab5601ff037431 */ /* 0x000fe200000001ff */
[----:B------:R-:W-:Y:S01]  /*0490*/  MOV R2, 0x443f4000 ;  /* 0x443f400000027802 */ /* 0x000fe20000000f00 */
[----:B------:R-:W0:Y:S04]  /*04a0*/  FCHK P0, R0, 765 ;  /* 0x443f400000007902 */ /* 0x000e280000000000 */
[----:B------:R-:W-:-:S04]  /*04b0*/  FFMA R2, R3, -R2, 1 ;  /* 0x3f80000003027423 */ /* 0x000fc80000000802 */
[----:B------:R-:W-:-:S04]  /*04c0*/  FFMA R3, R2, R3, 0.0013071895809844136238 ;  /* 0x3aab560102037423 */ /* 0x000fc80000000003 */
[----:B------:R-:W-:-:S04]  /*04d0*/  FFMA R2, R0, R3, RZ ;  /* 0x0000000300027223 */ /* 0x000fc800000000ff */
[----:B------:R-:W-:-:S04]  /*04e0*/  FFMA R6, R2, -765, R0 ;  /* 0xc43f400002067823 */ /* 0x000fc80000000000 */
[----:B------:R-:W-:Y:S01]  /*04f0*/  FFMA R3, R3, R6, R2 ;  /* 0x0000000603037223 */ /* 0x000fe20000000002 */
[----:B0-----:R-:W-:Y:S06]  /*0500*/  @!P0 BRA `(.L_x_40) ;  /* 0x0000000000108947 */ /* 0x001fec0003800000 */
[----:B------:R-:W-:Y:S02]  /*0510*/  MOV R3, 0x443f4000 ;  /* 0x443f400000037802 */ /* 0x000fe40000000f00 */
[----:B------:R-:W-:-:S07]  /*0520*/  MOV R2, 0x540 ;  /* 0x0000054000027802 */ /* 0x000fce0000000f00 */
[----:B------:R-:W-:Y:S05]  /*0530*/  CALL.REL.NOINC `($__internal_3_$__cuda_sm3x_div_rn_noftz_f32_slowpath) ;  /* 0x0000000800087944 */ /* 0x000fea0003c00000 */
[----:B------:R-:W-:-:S07]  /*0540*/  MOV R3, R0 ;  /* 0x0000000000037202 */ /* 0x000fce0000000f00 */
.L_x_40:
[----:B------:R-:W0:Y:S01]  /*0550*/  MUFU.RCP R0, R3 ;  /* 0x0000000300007308 */ /* 0x000e220000001000 */
[----:B------:R-:W-:Y:S02]  /*0560*/  UMOV UR4, 0x43148cff ;  /* 0x43148cff00047882 */ /* 0x000fe40000000000 */
[----:B------:R-:W-:-:S05]  /*0570*/  MOV R6, UR4 ;  /* 0x0000000400067c02 */ /* 0x000fca0008000f00 */
[----:B------:R-:W1:Y:S01]  /*0580*/  FCHK P0, R6, R3 ;  /* 0x0000000306007302 */ /* 0x000e620000000000 */
[----:B0-----:R-:W-:-:S04]  /*0590*/  FFMA R7, R0, -R3, 1 ;  /* 0x3f80000000077423 */ /* 0x001fc80000000803 */
[----:B------:R-:W-:-:S04]  /*05a0*/  FFMA R0, R0, R7, R0 ;  /* 0x0000000700007223 */ /* 0x000fc80000000000 */
[----:B------:R-:W-:-:S04]  /*05b0*/  FFMA R2, R0, 148.5507659912109375, RZ ;  /* 0x43148cff00027823 */ /* 0x000fc800000000ff */
[----:B------:R-:W-:-:S04]  /*05c0*/  FFMA R7, R2, -R3, 148.5507659912109375 ;  /* 0x43148cff02077423 */ /* 0x000fc80000000803 */
[----:B------:R-:W-:Y:S01]  /*05d0*/  FFMA R0, R0, R7, R2 ;  /* 0x0000000700007223 */ /* 0x000fe20000000002 */
[----:B-1----:R-:W-:Y:S06]  /*05e0*/  @!P0 BRA `(.L_x_41) ;  /* 0x00000000000c8947 */ /* 0x002fec0003800000 */
[----:B------:R-:W-:Y:S01]  /*05f0*/  HFMA2 R0, -RZ, RZ, 3.5390625, -0.0003049373626708984375 ;  /* 0x43148cffff007431 */ /* 0x000fe200000001ff */
[----:B------:R-:W-:-:S07]  /*0600*/  MOV R2, 0x620 ;  /* 0x0000062000027802 */ /* 0x000fce0000000f00 */
[----:B------:R-:W-:Y:S05]  /*0610*/  CALL.REL.NOINC `($__internal_3_$__cuda_sm3x_div_rn_noftz_f32_slowpath) ;  /* 0x0000000400d07944 */ /* 0x000fea0003c00000 */
.L_x_41:
[----:B------:R-:W-:Y:S01]  /*0620*/  IADD3 R2, PT, PT, R0, -0xd000000, RZ ;  /* 0xf300000000027810 */ /* 0x000fe20007ffe0ff */
[----:B------:R0:W1:Y:S03]  /*0630*/  MUFU.RSQ R7, R0 ;  /* 0x0000000000077308 */ /* 0x0000660000001400 */
[----:B------:R-:W-:-:S13]  /*0640*/  ISETP.GT.U32.AND P0, PT, R2, 0x727fffff, PT ;  /* 0x727fffff0200780c */ /* 0x000fda0003f04070 */
[----:B0-----:R-:W-:Y:S05]  /*0650*/  @!P0 BRA `(.L_x_42) ;  /* 0x00000000000c8947 */ /* 0x001fea0003800000 */
[----:B------:R-:W-:-:S07]  /*0660*/  MOV R6, 0x680 ;  /* 0x0000068000067802 */ /* 0x000fce0000000f00 */
[----:B-1----:R-:W-:Y:S05]  /*0670*/  CALL.REL.NOINC `($__internal_2_$__cuda_sm20_sqrt_rn_f32_slowpath) ;  /* 0x0000000400587944 */ /* 0x002fea0003c00000 */
[----:B------:R-:W-:Y:S05]  /*0680*/  BRA `(.L_x_43) ;  /* 0x0000000000107947 */ /* 0x000fea0003800000 */
.L_x_42:
[C---:B-1----:R-:W-:Y:S01]  /*0690*/  FMUL.FTZ R3, R7.reuse, R0 ;  /* 0x0000000007037220 */ /* 0x042fe20000410000 */
[----:B------:R-:W-:-:S03]  /*06a0*/  FMUL.FTZ R2, R7, 0.5 ;  /* 0x3f00000007027820 */ /* 0x000fc60000410000 */
[----:B------:R-:W-:-:S04]  /*06b0*/  FFMA R0, -R3, R3, R0 ;  /* 0x0000000303007223 */ /* 0x000fc80000000100 */
[----:B------:R-:W-:-:S07]  /*06c0*/  FFMA R0, R0, R2, R3 ;  /* 0x0000000200007223 */ /* 0x000fce0000000003 */
.L_x_43:
[----:B------:R-:W-:-:S05]  /*06d0*/  UMOV UR4, URZ ;  /* 0x000000ff00047c82 */ /* 0x000fca0008000000 */
.L_x_44:
[----:B0-----:R-:W-:Y:S02]  /*06e0*/  MOV R2, R4 ;  /* 0x0000000400027202 */ /* 0x001fe40000000f00 */
[----:B------:R-:W-:-:S05]  /*06f0*/  MOV R3, R5 ;  /* 0x0000000500037202 */ /* 0x000fca0000000f00 */
        /* <DEDUP_REMOVED lines=25> */
[-C--:B---3--:R-:W-:Y:S01]  /*0890*/  FMUL R23, R23, R0.reuse ;  /* 0x0000000017177220 */ /* 0x088fe20000400000 */
[-C--:B----4-:R-:W-:Y:S01]  /*08a0*/  FMUL R15, R15, R0.reuse ;  /* 0x000000000f0f7220 */ /* 0x090fe20000400000 */
[-C--:B-----5:R-:W-:Y:S01]  /*08b0*/  FMUL R21, R21, R0.reuse ;  /* 0x0000000015157220 */ /* 0x0a0fe20000400000 */
[-C--:B------:R-:W-:Y:S01]  /*08c0*/  FMUL R19, R19, R0.reuse ;  /* 0x0000000013137220 */ /* 0x080fe20000400000 */
[-C--:B------:R-:W-:Y:S01]  /*08d0*/  FMUL R17, R17, R0.reuse ;  /* 0x0000000011117220 */ /* 0x080fe20000400000 */
[----:B------:R-:W-:Y:S01]  /*08e0*/  STG.E desc[UR6][R2.64+-0xc], R23 ;  /* 0xfffff41702007986 */ /* 0x000fe2000c101906 */
[----:B------:R-:W-:-:S03]  /*08f0*/  FMUL R22, R22, R0 ;  /* 0x0000000016167220 */ /* 0x000fc60000400000 */
[----:B------:R0:W-:Y:S01]  /*0900*/  STG.E desc[UR6][R2.64+-0x8], R15 ;  /* 0xfffff80f02007986 */ /* 0x0001e2000c101906 */
[----:B------:R-:W-:-:S03]  /*0910*/  FMUL R24, R24, R0 ;  /* 0x0000000018187220 */ /* 0x000fc60000400000 */
[----:B------:R-:W-:Y:S01]  /*0920*/  STG.E desc[UR6][R2.64+-0x4], R21 ;  /* 0xfffffc1502007986 */ /* 0x000fe2000c101906 */
[----:B------:R-:W-:-:S03]  /*0930*/  FMUL R8, R8, R0 ;  /* 0x0000000008087220 */ /* 0x000fc60000400000 */
[----:B------:R1:W-:Y:S01]  /*0940*/  STG.E desc[UR6][R2.64], R19 ;  /* 0x0000001302007986 */ /* 0x0003e2000c101906 */
[----:B------:R-:W-:-:S03]  /*0950*/  FMUL R6, R6, R0 ;  /* 0x0000000006067220 */ /* 0x000fc60000400000 */
[----:B------:R-:W-:Y:S01]  /*0960*/  STG.E desc[UR6][R2.64+0x4], R17 ;  /* 0x0000041102007986 */ /* 0x000fe2000c101906 */
[-C--:B------:R-:W-:Y:S01]  /*0970*/  FMUL R25, R25, R0.reuse ;  /* 0x0000000019197220 */ /* 0x080fe20000400000 */
[-C--:B------:R-:W-:Y:S01]  /*0980*/  FMUL R29, R29, R0.reuse ;  /* 0x000000001d1d7220 */ /* 0x080fe20000400000 */
[-C--:B------:R-:W-:Y:S01]  /*0990*/  FMUL R27, R27, R0.reuse ;  /* 0x000000001b1b7220 */ /* 0x080fe20000400000 */
[-C--:B------:R-:W-:Y:S01]  /*09a0*/  FMUL R13, R13, R0.reuse ;  /* 0x000000000d0d7220 */ /* 0x080fe20000400000 */
[-C--:B------:R-:W-:Y:S01]  /*09b0*/  FMUL R11, R11, R0.reuse ;  /* 0x000000000b0b7220 */ /* 0x080fe20000400000 */
[-C--:B------:R-:W-:Y:S01]  /*09c0*/  FMUL R9, R9, R0.reuse ;  /* 0x0000000009097220 */ /* 0x080fe20000400000 */
[-C--:B------:R-:W-:Y:S01]  /*09d0*/  FMUL R7, R7, R0.reuse ;  /* 0x0000000007077220 */ /* 0x080fe20000400000 */
[-C--:B0-----:R-:W-:Y:S01]  /*09e0*/  FMUL R15, R18, R0.reuse ;  /* 0x00000000120f7220 */ /* 0x081fe20000400000 */
[-C--:B-1----:R-:W-:Y:S01]  /*09f0*/  FMUL R19, R16, R0.reuse ;  /* 0x0000000010137220 */ /* 0x082fe20000400000 */
[-C--:B------:R-:W-:Y:S01]  /*0a00*/  FMUL R21, R14, R0.reuse ;  /* 0x000000000e157220 */ /* 0x080fe20000400000 */
[-C--:B------:R-:W-:Y:S01]  /*0a10*/  FMUL R23, R12, R0.reuse ;  /* 0x000000000c177220 */ /* 0x080fe20000400000 */
[----:B------:R-:W-:Y:S04]  /*0a20*/  STG.E desc[UR6][R2.64+-0x30], R20 ;  /* 0xffffd01402007986 */ /* 0x000fe8000c101906 */
        /* <DEDUP_REMOVED lines=14> */
[----:B------:R-:W-:Y:S01]  /*0b10*/  STG.E desc[UR6][R2.64+0x2c], R23 ;  /* 0x00002c1702007986 */ /* 0x000fe2000c101906 */
[----:B------:R-:W-:Y:S01]  /*0b20*/  UIADD3 UR4, UPT, UPT, UR4, 0x8, URZ ;  /* 0x0000000804047890 */ /* 0x000fe2000fffe0ff */
[----:B------:R-:W-:-:S03]  /*0b30*/  FMUL R4, R4, R0 ;  /* 0x0000000004047220 */ /* 0x000fc60000400000 */
[----:B------:R-:W-:Y:S01]  /*0b40*/  UISETP.NE.AND UP0, UPT, UR4, 0x100, UPT ;  /* 0x000001000400788c */ /* 0x000fe2000bf05270 */
[----:B------:R-:W-:Y:S01]  /*0b50*/  FMUL R5, R5, R0 ;  /* 0x0000000005057220 */ /* 0x000fe20000400000 */
[----:B------:R0:W-:Y:S04]  /*0b60*/  STG.E desc[UR6][R2.64+-0x18], R4 ;  /* 0xffffe80402007986 */ /* 0x0001e8000c101906 */
[----:B------:R1:W-:Y:S01]  /*0b70*/  STG.E desc[UR6][R2.64+0xc], R5 ;  /* 0x00000c0502007986 */ /* 0x0003e2000c101906 */
[----:B0-----:R-:W-:-:S04]  /*0b80*/  IADD3 R4, P0, PT, R2, 0x60, RZ ;  /* 0x0000006002047810 */ /* 0x001fc80007f1e0ff */
[----:B-1----:R-:W-:Y:S01]  /*0b90*/  IADD3.X R5, PT, PT, RZ, R3, RZ, P0, !PT ;  /* 0x00000003ff057210 */ /* 0x002fe200007fe4ff */
[----:B--2---:R-:W-:-:S05]  /*0ba0*/  FMUL R17, R10, R0 ;  /* 0x000000000a117220 */ /* 0x004fca0000400000 */
[----:B------:R0:W-:Y:S01]  /*0bb0*/  STG.E desc[UR6][R2.64+0x20], R17 ;  /* 0x0000201102007986 */ /* 0x0001e2000c101906 */
[----:B------:R-:W-:Y:S05]  /*0bc0*/  BRA.U UP0, `(.L_x_44) ;  /* 0xfffffff900c47547 */ /* 0x000fea000b83ffff */
[----:B------:R-:W-:Y:S05]  /*0bd0*/  EXIT ;  /* 0x000000000000794d */ /* 0x000fea0003800000 */
        .weak           $__internal_2_$__cuda_sm20_sqrt_rn_f32_slowpath
        .type           $__internal_2_$__cuda_sm20_sqrt_rn_f32_slowpath,@function
        .size           $__internal_2_$__cuda_sm20_sqrt_rn_f32_slowpath,($__internal_3_$__cuda_sm3x_div_rn_noftz_f32_slowpath - $__internal_2_$__cuda_sm20_sqrt_rn_f32_slowpath)
$__internal_2_$__cuda_sm20_sqrt_rn_f32_slowpath:
[----:B------:R-:W-:-:S13]  /*0be0*/  LOP3.LUT P0, RZ, R0, 0x7fffffff, RZ, 0xc0, !PT ;  /* 0x7fffffff00ff7812 */ /* 0x000fda000780c0ff */
[----:B------:R-:W-:Y:S01]  /*0bf0*/  @!P0 MOV R2, R0 ;  /* 0x0000000000028202 */ /* 0x000fe20000000f00 */
[----:B------:R-:W-:Y:S06]  /*0c00*/  @!P0 BRA `(.L_x_45) ;  /* 0x0000000000448947 */ /* 0x000fec0003800000 */
[----:B------:R-:W-:-:S13]  /*0c10*/  FSETP.GEU.FTZ.AND P0, PT, R0, RZ, PT ;  /* 0x000000ff0000720b */ /* 0x000fda0003f1e000 */
[----:B------:R-:W-:Y:S01]  /*0c20*/  @!P0 MOV R2, 0x7fffffff ;  /* 0x7fffffff00028802 */ /* 0x000fe20000000f00 */
[----:B------:R-:W-:Y:S06]  /*0c30*/  @!P0 BRA `(.L_x_45) ;  /* 0x0000000000388947 */ /* 0x000fec0003800000 */
[----:B------:R-:W-:-:S13]  /*0c40*/  FSETP.GTU.FTZ.AND P0, PT, |R0|, +INF , PT ;  /* 0x7f8000000000780b */ /* 0x000fda0003f1c200 */
[----:B------:R-:W-:Y:S01]  /*0c50*/  @P0 FADD.FTZ R2, R0, 1 ;  /* 0x3f80000000020421 */ /* 0x000fe20000010000 */
[----:B------:R-:W-:Y:S06]  /*0c60*/  @P0 BRA `(.L_x_45) ;  /* 0x00000000002c0947 */ /* 0x000fec0003800000 */
[----:B------:R-:W-:-:S13]  /*0c70*/  FSETP.NEU.FTZ.AND P0, PT, |R0|, +INF , PT ;  /* 0x7f8000000000780b */ /* 0x000fda0003f1d200 */
[----:B------:R-:W-:Y:S01]  /*0c80*/  @!P0 MOV R2, R0 ;  /* 0x0000000000028202 */ /* 0x000fe20000000f00 */
[----:B------:R-:W-:Y:S06]  /*0c90*/  @!P0 BRA `(.L_x_45) ;  /* 0x0000000000208947 */ /* 0x000fec0003800000 */
[----:B------:R-:W-:-:S04]  /*0ca0*/  FFMA R0, R0, 1.84467440737095516160e+19, RZ ;  /* 0x5f80000000007823 */ /* 0x000fc800000000ff */
[----:B------:R-:W0:Y:S02]  /*0cb0*/  MUFU.RSQ R3, R0 ;  /* 0x0000000000037308 */ /* 0x000e240000001400 */
[----:B0-----:R-:W-:Y:S01]  /*0cc0*/  FMUL.FTZ R7, R0, R3 ;  /* 0x0000000300077220 */ /* 0x001fe20000410000 */
[----:B------:R-:W-:-:S03]  /*0cd0*/  FMUL.FTZ R3, R3, 0.5 ;  /* 0x3f00000003037820 */ /* 0x000fc60000410000 */
[----:B------:R-:W-:-:S04]  /*0ce0*/  FADD.FTZ R2, -R7, -RZ ;  /* 0x800000ff07027221 */ /* 0x000fc80000010100 */
[----:B------:R-:W-:-:S04]  /*0cf0*/  FFMA R2, R7, R2, R0 ;  /* 0x0000000207027223 */ /* 0x000fc80000000000 */
[----:B------:R-:W-:-:S04]  /*0d00*/  FFMA R2, R2, R3, R7 ;  /* 0x0000000302027223 */ /* 0x000fc80000000007 */
[----:B------:R-:W-:-:S07]  /*0d10*/  FMUL.FTZ R2, R2, 2.3283064365386962891e-10 ;  /* 0x2f80000002027820 */ /* 0x000fce0000410000 */
.L_x_45:
[----:B------:R-:W-:Y:S01]  /*0d20*/  HFMA2 R3, -RZ, RZ, 0, 0 ;  /* 0x00000000ff037431 */ /* 0x000fe200000001ff */
[----:B------:R-:W-:Y:S02]  /*0d30*/  MOV R0, R2 ;  /* 0x0000000200007202 */ /* 0x000fe40000000f00 */
[----:B------:R-:W-:-:S04]  /*0d40*/  MOV R2, R6 ;  /* 0x0000000600027202 */ /* 0x000fc80000000f00 */
[----:B------:R-:W-:Y:S05]  /*0d50*/  RET.REL.NODEC R2 `(_Z10thermostatP6float3) ;  /* 0xfffffff002a87950 */ /* 0x000fea0003c3ffff */
        .weak           $__internal_3_$__cuda_sm3x_div_rn_noftz_f32_slowpath
        .type           $__internal_3_$__cuda_sm3x_div_rn_noftz_f32_slowpath,@function
        .size           $__internal_3_$__cuda_sm3x_div_rn_noftz_f32_slowpath,(.L_x_58 - $__internal_3_$__cuda_sm3x_div_rn_noftz_f32_slowpath)
$__internal_3_$__cuda_sm3x_div_rn_noftz_f32_slowpath:
[----:B------:R-:W-:Y:S02]  /*0d60*/  SHF.R.U32.HI R7, RZ, 0x17, R3 ;  /* 0x00000017ff077819 */ /* 0x000fe40000011603 */
        /* <DEDUP_REMOVED lines=30> */
[----:B------:R-:W-:-:S03]  /*0f50*/  @!P1 FFMA R3, R3, 1.84467440737095516160e+19, RZ ;  /* 0x5f80000003039823 */ /* 0x000fc600000000ff */
[----:B------:R-:W-:-:S07]  /*0f60*/  @!P1 IADD3 R6, PT, PT, R6, 0x40, RZ ;  /* 0x0000004006069810 */ /* 0x000fce0007ffe0ff */
.L_x_46:
[----:B------:R-:W-:-:S04]  /*0f70*/  LEA R8, R12, 0xc0800000, 0x17 ;  /* 0xc08000000c087811 */ /* 0x000fc800078eb8ff */
[----:B------:R-:W-:Y:S02]  /*0f80*/  IADD3 R8, PT, PT, -R8, R3, RZ ;  /* 0x0000000308087210 */ /* 0x000fe40007ffe1ff */
[----:B------:R-:W-:Y:S02]  /*0f90*/  IADD3 R3, PT, PT, R10, -0x7f, RZ ;  /* 0xffffff810a037810 */ /* 0x000fe40007ffe0ff */
[----:B------:R-:W0:Y:S01]  /*0fa0*/  MUFU.RCP R7, R8 ;  /* 0x0000000800077308 */ /* 0x000e220000001000 */
[----:B------:R-:W-:Y:S02]  /*0fb0*/  FADD.FTZ R9, -R8, -RZ ;  /* 0x800000ff08097221 */ /* 0x000fe40000010100 */
[----:B------:R-:W-:Y:S02]  /*0fc0*/  IMAD R0, R3, -0x800000, R0 ;  /* 0xff80000003007824 */ /* 0x000fe400078e0200 */
        /* <DEDUP_REMOVED lines=10> */
[----:B------:R-:W-:-:S04]  /*1070*/  LOP3.LUT R3, R3, 0xff, RZ, 0xc0, !PT ;  /* 0x000000ff03037812 */ /* 0x000fc800078ec0ff */
[----:B------:R-:W-:-:S04]  /*1080*/  IADD3 R9, PT, PT, R3, R7, RZ ;  /* 0x0000000703097210 */ /* 0x000fc80007ffe0ff */
        /* <DEDUP_REMOVED lines=11> */
[C---:B------:R-:W-:Y:S01]  /*1140*/  IADD3 R8, PT, PT, R9.reuse, 0x20, RZ ;  /* 0x0000002009087810 */ /* 0x040fe20007ffe0ff */
[CCC-:B------:R-:W-:Y:S01]  /*1150*/  FFMA.RM R6, R14.reuse, R10.reuse, R11.reuse ;  /* 0x0000000a0e067223 */ /* 0x1c0fe2000000400b */
[----:B------:R-:W-:Y:S02]  /*1160*/  ISETP.NE.AND P2, PT, R9, RZ, PT ;  /* 0x000000ff0900720c */ /* 0x000fe40003f45270 */
[----:B------:R-:W-:Y:S01]  /*1170*/  LOP3.LUT R7, R3, 0x7fffff, RZ, 0xc0, !PT ;  /* 0x007fffff03077812 */ /* 0x000fe200078ec0ff */
[----:B------:R-:W-:Y:S01]  /*1180*/  FFMA.RP R3, R14, R10, R11 ;  /* 0x0000000a0e037223 */ /* 0x000fe2000000800b */
[----:B------:R-:W-:Y:S02]  /*1190*/  ISETP.NE.AND P1, PT, R9, RZ, PT ;  /* 0x000000ff0900720c */ /* 0x000fe40003f25270 */
[----:B------:R-:W-:Y:S02]  /*11a0*/  LOP3.LUT R7, R7, 0x800000, RZ, 0xfc, !PT ;  /* 0x0080000007077812 */ /* 0x000fe400078efcff */
[----:B------:R-:W-:-:S02]  /*11b0*/  IADD3 R9, PT, PT, -R9, RZ, RZ ;  /* 0x000000ff09097210 */ /* 0x000fc40007ffe1ff */
[----:B------:R-:W-:Y:S02]  /*11c0*/  SHF.L.U32 R8, R7, R8, RZ ;  /* 0x0000000807087219 */ /* 0x000fe400000006ff */
[----:B------:R-:W-:Y:S02]  /*11d0*/  FSETP.NEU.FTZ.AND P0, PT, R3, R6, PT ;  /* 0x000000060300720b */ /* 0x000fe40003f1d000 */
[----:B------:R-:W-:Y:S02]  /*11e0*/  SEL R6, R9, RZ, P2 ;  /* 0x000000ff09067207 */ /* 0x000fe40001000000 */
[----:B------:R-:W-:Y:S02]  /*11f0*/  ISETP.NE.AND P1, PT, R8, RZ, P1 ;  /* 0x000000ff0800720c */ /* 0x000fe40000f25270 */
[----:B------:R-:W-:Y:S02]  /*1200*/  SHF.R.U32.HI R6, RZ, R6, R7 ;  /* 0x00000006ff067219 */ /* 0x000fe40000011607 */
[----:B------:R-:W-:-:S02]  /*1210*/  PLOP3.LUT P0, PT, P0, P1, PT, 0xf8, 0x8f ;  /* 0x00000000008f781c */ /* 0x000fc40000703f70 */
[----:B------:R-:W-:Y:S02]  /*1220*/  SHF.R.U32.HI R8, RZ, 0x1, R6 ;  /* 0x00000001ff087819 */ /* 0x000fe40000011606 */
[----:B------:R-:W-:-:S04]  /*1230*/  SEL R3, RZ, 0x1, !P0 ;  /* 0x00000001ff037807 */ /* 0x000fc80004000000 */
[----:B------:R-:W-:-:S04]  /*1240*/  LOP3.LUT R3, R3, 0x1, R8, 0xf8, !PT ;  /* 0x0000000103037812 */ /* 0x000fc800078ef808 */
[----:B------:R-:W-:-:S04]  /*1250*/  LOP3.LUT R3, R3, R6, RZ, 0xc0, !PT ;  /* 0x0000000603037212 */ /* 0x000fc800078ec0ff */
[----:B------:R-:W-:-:S04]  /*1260*/  IADD3 R3, PT, PT, R8, R3, RZ ;  /* 0x0000000308037210 */ /* 0x000fc80007ffe0ff */
[----:B------:R-:W-:Y:S01]  /*1270*/  LOP3.LUT R0, R3, R0, RZ, 0xfc, !PT ;  /* 0x0000000003007212 */ /* 0x000fe200078efcff */
[----:B------:R-:W-:Y:S06]  /*1280*/  BRA `(.L_x_53) ;  /* 0x0000000000347947 */ /* 0x000fec0003800000 */
.L_x_52:
[----:B------:R-:W-:-:S04]  /*1290*/  LOP3.LUT R0, R0, 0x80000000, RZ, 0xc0, !PT ;  /* 0x8000000000007812 */ /* 0x000fc800078ec0ff */
[----:B------:R-:W-:Y:S01]  /*12a0*/  LOP3.LUT R0, R0, 0x7f800000, RZ, 0xfc, !PT ;  /* 0x7f80000000007812 */ /* 0x000fe200078efcff */
[----:B------:R-:W-:Y:S06]  /*12b0*/  BRA `(.L_x_53) ;  /* 0x0000000000287947 */ /* 0x000fec0003800000 */
.L_x_51:
[----:B------:R-:W-:Y:S01]  /*12c0*/  LEA R0, R7, R0, 0x17 ;  /* 0x0000000007007211 */ /* 0x000fe200078eb8ff */
[----:B------:R-:W-:Y:S06]  /*12d0*/  BRA `(.L_x_53) ;  /* 0x0000000000207947 */ /* 0x000fec0003800000 */
.L_x_50:
[----:B------:R-:W-:-:S04]  /*12e0*/  LOP3.LUT R0, R3, 0x80000000, R0, 0x48, !PT ;  /* 0x8000000003007812 */ /* 0x000fc800078e4800 */
[----:B------:R-:W-:Y:S01]  /*12f0*/  LOP3.LUT R0, R0, 0x7f800000, RZ, 0xfc, !PT ;  /* 0x7f80000000007812 */ /* 0x000fe200078efcff */
[----:B------:R-:W-:Y:S06]  /*1300*/  BRA `(.L_x_53) ;  /* 0x0000000000147947 */ /* 0x000fec0003800000 */
.L_x_49:
[----:B------:R-:W-:Y:S01]  /*1310*/  LOP3.LUT R0, R3, 0x80000000, R0, 0x48, !PT ;  /* 0x8000000003007812 */ /* 0x000fe200078e4800 */
[----:B------:R-:W-:Y:S06]  /*1320*/  BRA `(.L_x_53) ;  /* 0x00000000000c7947 */ /* 0x000fec0003800000 */
.L_x_48:
[----:B------:R-:W0:Y:S01]  /*1330*/  MUFU.RSQ R0, -QNAN ;  /* 0xffc0000000007908 */ /* 0x000e220000001400 */
[----:B------:R-:W-:Y:S05]  /*1340*/  BRA `(.L_x_53) ;  /* 0x0000000000047947 */ /* 0x000fea0003800000 */
.L_x_47:
[----:B------:R-:W-:-:S07]  /*1350*/  FADD.FTZ R0, R0, R3 ;  /* 0x0000000300007221 */ /* 0x000fce0000010000 */
.L_x_53:
[----:B------:R-:W-:-:S04]  /*1360*/  HFMA2 R3, -RZ, RZ, 0, 0 ;  /* 0x00000000ff037431 */ /* 0x000fc800000001ff */
[----:B0-----:R-:W-:Y:S05]  /*1370*/  RET.REL.NODEC R2 `(_Z10thermostatP6float3) ;  /* 0xffffffec02207950 */ /* 0x001fea0003c3ffff */
.L_x_54:
        /* <DEDUP_REMOVED lines=16> */
.L_x_58:


//--------------------- .nv.shared.reserved.0     --------------------------
	.section	.nv.shared.reserved.0,"aw",@nobits
	.weak		__nv_reservedSMEM_offset_0_alias
	.size		__nv_reservedSMEM_offset_0_alias, 0, 64
	.other		__nv_reservedSMEM_offset_0_alias,@"STO_CUDA_RESERVED_SHARED STV_DEFAULT"
__nv_reservedSMEM_offset_0_alias:
	.zero		0
	.zero		64


//--------------------- .nv.constant0._Z10calcForcesP6float3S0_Pff --------------------------
	.section	.nv.constant0._Z10calcForcesP6float3S0_Pff,"a",@progbits
	.sectionflags	@""
	.align	4
.nv.constant0._Z10calcForcesP6float3S0_Pff:
	.zero		924


//--------------------- .nv.constant0._Z9thirdStepP6float3S0_S0_fPff --------------------------
	.section	.nv.constant0._Z9thirdStepP6float3S0_S0_fPff,"a",@progbits
	.sectionflags	@""
	.align	4
.nv.constant0._Z9thirdStepP6float3S0_S0_fPff:
	.zero		940


//--------------------- .nv.constant0._Z9firstStepP6float3S0_S0_S0_ff --------------------------
	.section	.nv.constant0._Z9firstStepP6float3S0_S0_S0_ff,"a",@progbits
	.sectionflags	@""
	.align	4
.nv.constant0._Z9firstStepP6float3S0_S0_S0_ff:
	.zero		936


//--------------------- .nv.constant0._Z10thermostatP6float3 --------------------------
	.section	.nv.constant0._Z10thermostatP6float3,"a",@progbits
	.sectionflags	@""
	.align	4
.nv.constant0._Z10thermostatP6float3:
	.zero		904


//--------------------- SYMBOLS --------------------------

	.type		.nv.reservedSmem.offset0,@object
	.size		.nv.reservedSmem.offset0,0x4
